	.headerflags	@"EF_CUDA_TEXMODE_UNIFIED EF_CUDA_64BIT_ADDRESS EF_CUDA_SM80 EF_CUDA_VIRTUAL_SM(EF_CUDA_SM80)"
	.elftype	@"ET_EXEC"


//--------------------- .nv.info                  --------------------------
	.section	.nv.info,"",@"SHT_CUDA_INFO"
	.align	4


	//----- nvinfo : EIATTR_REGCOUNT
	.align		4
        /*0000*/ 	.byte	0x04, 0x2f
        /*0002*/ 	.short	(.L_1 - .L_0)
	.align		4
.L_0:
        /*0004*/ 	.word	index@(candidate5)
        /*0008*/ 	.word	0x00000038


	//----- nvinfo : EIATTR_MAX_STACK_SIZE
	.align		4
.L_1:
        /*000c*/ 	.byte	0x04, 0x23
        /*000e*/ 	.short	(.L_3 - .L_2)
	.align		4
.L_2:
        /*0010*/ 	.word	index@(candidate5)
        /*0014*/ 	.word	0x00000000


	//----- nvinfo : EIATTR_MIN_STACK_SIZE
	.align		4
.L_3:
        /*0018*/ 	.byte	0x04, 0x12
        /*001a*/ 	.short	(.L_5 - .L_4)
	.align		4
.L_4:
        /*001c*/ 	.word	index@(candidate5)
        /*0020*/ 	.word	0x00000000


	//----- nvinfo : EIATTR_FRAME_SIZE
	.align		4
.L_5:
        /*0024*/ 	.byte	0x04, 0x11
        /*0026*/ 	.short	(.L_7 - .L_6)
	.align		4
.L_6:
        /*0028*/ 	.word	index@(candidate5)
        /*002c*/ 	.word	0x00000000
.L_7:


//--------------------- .nv.info.candidate5       --------------------------
	.section	.nv.info.candidate5,"",@"SHT_CUDA_INFO"
	.align	4


	//----- nvinfo : EIATTR_CUDA_API_VERSION
	.align		4
        /*0000*/ 	.byte	0x04, 0x37
        /*0002*/ 	.short	(.L_9 - .L_8)
.L_8:
        /*0004*/ 	.word	0x00000075


	//----- nvinfo : EIATTR_SW2861232_WAR
	.align		4
.L_9:
        /*0008*/ 	.byte	0x01, 0x35
	.zero		2


	//----- nvinfo : EIATTR_PARAM_CBANK
	.align		4
        /*000c*/ 	.byte	0x04, 0x0a
        /*000e*/ 	.short	(.L_11 - .L_10)
	.align		4
.L_10:
        /*0010*/ 	.word	index@(.nv.constant0.candidate5)
        /*0014*/ 	.short	0x0160
        /*0016*/ 	.short	0x0018


	//----- nvinfo : EIATTR_CBANK_PARAM_SIZE
	.align		4
.L_11:
        /*0018*/ 	.byte	0x03, 0x19
        /*001a*/ 	.short	0x0018


	//----- nvinfo : EIATTR_KPARAM_INFO
	.align		4
        /*001c*/ 	.byte	0x04, 0x17
        /*001e*/ 	.short	(.L_13 - .L_12)
.L_12:
        /*0020*/ 	.word	0x00000000
        /*0024*/ 	.short	0x0002
        /*0026*/ 	.short	0x0010
        /*0028*/ 	.byte	0x00, 0xf0, 0x21, 0x00


	//----- nvinfo : EIATTR_KPARAM_INFO
	.align		4
.L_13:
        /*002c*/ 	.byte	0x04, 0x17
        /*002e*/ 	.short	(.L_15 - .L_14)
.L_14:
        /*0030*/ 	.word	0x00000000
        /*0034*/ 	.short	0x0001
        /*0036*/ 	.short	0x0008
        /*0038*/ 	.byte	0x00, 0xf0, 0x21, 0x00


	//----- nvinfo : EIATTR_KPARAM_INFO
	.align		4
.L_15:
        /*003c*/ 	.byte	0x04, 0x17
        /*003e*/ 	.short	(.L_17 - .L_16)
.L_16:
        /*0040*/ 	.word	0x00000000
        /*0044*/ 	.short	0x0000
        /*0046*/ 	.short	0x0000
        /*0048*/ 	.byte	0x00, 0xf0, 0x21, 0x00


	//----- nvinfo : EIATTR_MAXREG_COUNT
	.align		4
.L_17:
        /*004c*/ 	.byte	0x03, 0x1b
        /*004e*/ 	.short	0x00ff


	//----- nvinfo : EIATTR_EXIT_INSTR_OFFSETS
	.align		4
        /*0050*/ 	.byte	0x04, 0x1c
        /*0052*/ 	.short	(.L_19 - .L_18)


	//   ....[0]....
.L_18:
        /*0054*/ 	.word	0x00003130


	//----- nvinfo : EIATTR_MAX_THREADS
	.align		4
.L_19:
        /*0058*/ 	.byte	0x04, 0x05
        /*005a*/ 	.short	(.L_21 - .L_20)
.L_20:
        /*005c*/ 	.word	0x000000e0
        /*0060*/ 	.word	0x00000001
        /*0064*/ 	.word	0x00000001
.L_21:


//--------------------- .nv.rel.action            --------------------------
	.section	.nv.rel.action,"",@"SHT_CUDA_RELOCINFO"
	.align	8
	.sectionentsize	8
        /*0000*/ 	.byte	0x4b, 0x00, 0x00, 0x00, 0x00, 0x00, 0x00, 0x00, 0x00, 0x02, 0x02, 0x08, 0x10, 0x0a, 0x2f, 0x22
        /* <DEDUP_REMOVED lines=13> */


//--------------------- .nv.constant0.candidate5  --------------------------
	.section	.nv.constant0.candidate5,"a",@progbits
	.align	4
.nv.constant0.candidate5:
	.zero		376


//--------------------- .text.candidate5          --------------------------
	.section	.text.candidate5,"ax",@progbits
	.sectionflags	@"SHF_BARRIERS=1"
	.sectioninfo	@"SHI_REGISTERS=56"
	.align	128
        .global         candidate5
        .type           candidate5,@function
        .size           candidate5,(.L_x_3 - candidate5)
        .other          candidate5,@"STO_CUDA_ENTRY STV_DEFAULT"
candidate5:
.text.candidate5:
[----:B------:R-:W-:-:S02]  /*0000*/  MOV R1, c[0x0][0x28] ;  /* 0x00000a0000017a02 */ /* 0x000fc40000000f00 */
[----:B------:R-:W0:Y:S01]  /*0010*/  S2R R3, SR_TID.X ;  /* 0x0000000000037919 */ /* 0x000e220000002100 */
[----:B------:R-:W-:Y:S01]  /*0020*/  HFMA2.MMA R2, -RZ, RZ, 0, 0 ;  /* 0x00000000ff027435 */ /* 0x000fe200000001ff */
[----:B------:R-:W-:Y:S01]  /*0030*/  MOV R4, RZ ;  /* 0x000000ff00047202 */ /* 0x000fe20000000f00 */
[----:B------:R-:W-:Y:S01]  /*0040*/  HFMA2.MMA R41, -RZ, RZ, 0, 0 ;  /* 0x00000000ff297435 */ /* 0x000fe200000001ff */
[----:B------:R-:W1:Y:S01]  /*0050*/  S2R R6, SR_CTAID.X ;  /* 0x0000000000067919 */ /* 0x000e620000002500 */
[----:B------:R-:W-:Y:S01]  /*0060*/  HFMA2.MMA R25, -RZ, RZ, 0, 0 ;  /* 0x00000000ff197435 */ /* 0x000fe200000001ff */
[----:B------:R-:W-:Y:S01]  /*0070*/  MOV R35, RZ ;  /* 0x000000ff00237202 */ /* 0x000fe20000000f00 */
[----:B------:R-:W-:Y:S01]  /*0080*/  HFMA2.MMA R39, -RZ, RZ, 0, 0 ;  /* 0x00000000ff277435 */ /* 0x000fe200000001ff */
[----:B------:R-:W-:Y:S01]  /*0090*/  MOV R33, RZ ;  /* 0x000000ff00217202 */ /* 0x000fe20000000f00 */
[----:B------:R-:W-:Y:S01]  /*00a0*/  HFMA2.MMA R23, -RZ, RZ, 0, 0 ;  /* 0x00000000ff177435 */ /* 0x000fe200000001ff */
[----:B------:R-:W-:Y:S01]  /*00b0*/  CS2R R16, SRZ ;  /* 0x0000000000107805 */ /* 0x000fe2000001ff00 */
[----:B------:R-:W-:Y:S01]  /*00c0*/  CS2R R18, SRZ ;  /* 0x0000000000127805 */ /* 0x000fe2000001ff00 */
[----:B------:R-:W-:Y:S01]  /*00d0*/  MOV R27, RZ ;  /* 0x000000ff001b7202 */ /* 0x000fe20000000f00 */
[----:B------:R-:W-:Y:S01]  /*00e0*/  CS2R R20, SRZ ;  /* 0x0000000000147805 */ /* 0x000fe2000001ff00 */
[----:B------:R-:W-:Y:S01]  /*00f0*/  MOV R14, RZ ;  /* 0x000000ff000e7202 */ /* 0x000fe20000000f00 */
[----:B------:R-:W-:Y:S01]  /*0100*/  CS2R R12, SRZ ;  /* 0x00000000000c7805 */ /* 0x000fe2000001ff00 */
[----:B------:R-:W-:-:S02]  /*0110*/  ULDC.64 UR6, c[0x0][0x118] ;  /* 0x0000460000067ab9 */ /* 0x000fc40000000a00 */
[----:B------:R-:W-:Y:S01]  /*0120*/  UMOV UR4, URZ ;  /* 0x0000003f00047c82 */ /* 0x000fe20008000000 */
[C---:B0-----:R-:W-:Y:S01]  /*0130*/  IMAD.HI R31, R3.reuse, -0x6db6db6d, R2 ;  /* 0x92492493031f7827 */ /* 0x041fe200078e0202 */
[----:B------:R-:W-:-:S04]  /*0140*/  LOP3.LUT R9, R3, 0x1f, RZ, 0xc0, !PT ;  /* 0x0000001f03097812 */ /* 0x000fc800078ec0ff */
[----:B------:R-:W-:-:S04]  /*0150*/  SHF.R.U32.HI R0, RZ, 0x1f, R31 ;  /* 0x0000001fff007819 */ /* 0x000fc8000001161f */
[CC--:B------:R-:W-:Y:S02]  /*0160*/  LEA.HI.SX32 R2, R31.reuse, R0.reuse, 0x1b ;  /* 0x000000001f027211 */ /* 0x0c0fe400078fdaff */
[----:B------:R-:W-:-:S03]  /*0170*/  LEA.HI.SX32 R31, R31, R0, 0x1d ;  /* 0x000000001f1f7211 */ /* 0x000fc600078feaff */
[--C-:B------:R-:W-:Y:S02]  /*0180*/  IMAD R5, R2, -0x38, R3.reuse ;  /* 0xffffffc802057824 */ /* 0x100fe400078e0203 */
[----:B------:R-:W-:Y:S02]  /*0190*/  IMAD R0, R31, -0xe, R3 ;  /* 0xfffffff21f007824 */ /* 0x000fe400078e0203 */
[----:B------:R-:W-:Y:S01]  /*01a0*/  IMAD.HI R5, R5, -0x6db6db6d, R4 ;  /* 0x9249249305057827 */ /* 0x000fe200078e0204 */
[----:B-1----:R-:W-:Y:S02]  /*01b0*/  SHF.R.S32.HI R4, RZ, 0x2, R6 ;  /* 0x00000002ff047819 */ /* 0x002fe40000011406 */
[----:B------:R-:W-:Y:S01]  /*01c0*/  LOP3.LUT R6, R6, 0x3, RZ, 0xc0, !PT ;  /* 0x0000000306067812 */ /* 0x000fe200078ec0ff */
[----:B------:R-:W-:Y:S01]  /*01d0*/  IMAD R7, R2, 0xc40, R0 ;  /* 0x00000c4002077824 */ /* 0x000fe200078e0200 */
[----:B------:R-:W-:-:S03]  /*01e0*/  SHF.R.U32.HI R2, RZ, 0x1f, R5 ;  /* 0x0000001fff027819 */ /* 0x000fc60000011605 */
[----:B------:R-:W-:Y:S01]  /*01f0*/  IMAD R7, R4, 0xe0, R7 ;  /* 0x000000e004077824 */ /* 0x000fe200078e0207 */
[----:B------:R-:W-:Y:S02]  /*0200*/  LEA.HI.SX32 R28, R5, R2, 0x1d ;  /* 0x00000002051c7211 */ /* 0x000fe400078feaff */
[----:B------:R-:W-:Y:S01]  /*0210*/  SHF.R.U32.HI R4, RZ, 0x5, R3 ;  /* 0x00000005ff047819 */ /* 0x000fe20000011603 */
[----:B------:R-:W-:-:S03]  /*0220*/  IMAD R7, R6, 0xe, R7 ;  /* 0x0000000e06077824 */ /* 0x000fc600078e0207 */
[----:B------:R-:W-:Y:S01]  /*0230*/  PRMT R2, R4, 0x2104, R9 ;  /* 0x0000210404027816 */ /* 0x000fe20000000009 */
[----:B------:R-:W-:-:S02]  /*0240*/  IMAD R28, R28, 0x38, R7 ;  /* 0x000000381c1c7824 */ /* 0x000fc400078e0207 */
.L_x_1:
[----:B------:R-:W-:Y:S06]  /*0250*/  BAR.SYNC 0x0 ;  /* 0x0000000000007b1d */ /* 0x000fec0000000000 */
[----:B------:R-:W-:Y:S02]  /*0260*/  ISETP.GT.AND P0, PT, R3, 0x1f, PT ;  /* 0x0000001f0300780c */ /* 0x000fe40003f04270 */
[----:B------:R-:W-:Y:S02]  /*0270*/  MOV R7, UR4 ;  /* 0x0000000400077c02 */ /* 0x000fe40008000f00 */
[----:B------:R-:W-:-:S02]  /*0280*/  MOV R29, 0x4 ;  /* 0x00000004001d7802 */ /* 0x000fc40000000f00 */
[----:B------:R-:W-:Y:S02]  /*0290*/  MOV R5, UR4 ;  /* 0x0000000400057c02 */ /* 0x000fe40008000f00 */
[----:B------:R-:W-:Y:S02]  /*02a0*/  LEA R8, R7, R2, 0x5 ;  /* 0x0000000207087211 */ /* 0x000fe400078e28ff */
[----:B------:R-:W-:Y:S01]  /*02b0*/  MOV R6, UR4 ;  /* 0x0000000400067c02 */ /* 0x000fe20008000f00 */
[----:B------:R-:W-:Y:S02]  /*02c0*/  IMAD R4, R5, 0x18800, R28 ;  /* 0x0001880005047824 */ /* 0x000fe400078e021c */
[----:B------:R-:W-:Y:S01]  /*02d0*/  IMAD.WIDE R8, R8, R29, c[0x0][0x168] ;  /* 0x00005a0008087625 */ /* 0x000fe200078e021d */
[----:B------:R-:W-:-:S03]  /*02e0*/  @!P0 LEA R6, R6, R3, 0x5 ;  /* 0x0000000306068211 */ /* 0x000fc600078e28ff */
[-C--:B------:R-:W-:Y:S01]  /*02f0*/  IMAD.WIDE R4, R4, R29.reuse, c[0x0][0x160] ;  /* 0x0000580004047625 */ /* 0x080fe200078e021d */
[----:B------:R-:W2:Y:S03]  /*0300*/  LDG.E.CONSTANT R30, [R8.64] ;  /* 0x00000006081e7981 */ /* 0x000ea6000c1e9900 */
[----:B------:R-:W-:Y:S01]  /*0310*/  @!P0 IMAD.WIDE R6, R6, R29, c[0x0][0x168] ;  /* 0x00005a0006068625 */ /* 0x000fe200078e021d */
[----:B------:R-:W3:Y:S04]  /*0320*/  LDG.E.CONSTANT R40, [R8.64+0x1c00] ;  /* 0x001c000608287981 */ /* 0x000ee8000c1e9900 */
[----:B------:R-:W4:Y:S04]  /*0330*/  LDG.E.CONSTANT R42, [R8.64+0x3800] ;  /* 0x00380006082a7981 */ /* 0x000f28000c1e9900 */
[----:B------:R-:W5:Y:S04]  /*0340*/  LDG.E.CONSTANT R44, [R8.64+0x5400] ;  /* 0x00540006082c7981 */ /* 0x000f68000c1e9900 */
[----:B------:R-:W5:Y:S04]  /*0350*/  LDG.E.CONSTANT R46, [R8.64+0x7000] ;  /* 0x00700006082e7981 */ /* 0x000f68000c1e9900 */
[----:B------:R-:W5:Y:S04]  /*0360*/  LDG.E.CONSTANT R48, [R8.64+0x8c00] ;  /* 0x008c000608307981 */ /* 0x000f68000c1e9900 */
[----:B------:R-:W5:Y:S04]  /*0370*/  LDG.E.CONSTANT R50, [R8.64+0xa800] ;  /* 0x00a8000608327981 */ /* 0x000f68000c1e9900 */
[----:B------:R-:W5:Y:S04]  /*0380*/  LDG.E.CONSTANT R52, [R8.64+0xc400] ;  /* 0x00c4000608347981 */ /* 0x000f68000c1e9900 */
[----:B------:R-:W5:Y:S04]  /*0390*/  LDG.E.CONSTANT R11, [R8.64+0xe000] ;  /* 0x00e00006080b7981 */ /* 0x000f68000c1e9900 */
[----:B------:R-:W5:Y:S04]  /*03a0*/  LDG.E.CONSTANT R10, [R4.64] ;  /* 0x00000006040a7981 */ /* 0x000f68000c1e9900 */
[----:B------:R-:W5:Y:S04]  /*03b0*/  LDG.E.CONSTANT R22, [R4.64+0xc400] ;  /* 0x00c4000604167981 */ /* 0x000f68000c1e9900 */
[----:B------:R-:W5:Y:S04]  /*03c0*/  LDG.E.CONSTANT R24, [R4.64+0x18800] ;  /* 0x0188000604187981 */ /* 0x000f68000c1e9900 */
[----:B------:R-:W5:Y:S04]  /*03d0*/  LDG.E.CONSTANT R26, [R4.64+0x24c00] ;  /* 0x024c0006041a7981 */ /* 0x000f68000c1e9900 */
[----:B------:R-:W5:Y:S04]  /*03e0*/  LDG.E.CONSTANT R32, [R4.64+0x31000] ;  /* 0x0310000604207981 */ /* 0x000f68000c1e9900 */
[----:B------:R-:W5:Y:S04]  /*03f0*/  LDG.E.CONSTANT R34, [R4.64+0x3d400] ;  /* 0x03d4000604227981 */ /* 0x000f68000c1e9900 */
[----:B------:R-:W5:Y:S04]  /*0400*/  LDG.E.CONSTANT R36, [R4.64+0x49800] ;  /* 0x0498000604247981 */ /* 0x000f68000c1e9900 */
[----:B------:R-:W5:Y:S04]  /*0410*/  LDG.E.CONSTANT R38, [R4.64+0x55c00] ;  /* 0x055c000604267981 */ /* 0x000f68000c1e9900 */
[----:B------:R-:W5:Y:S01]  /*0420*/  @!P0 LDG.E.CONSTANT R15, [R6.64+0xfc00] ;  /* 0x00fc0006060f8981 */ /* 0x000f62000c1e9900 */
[----:B------:R-:W-:-:S04]  /*0430*/  UIADD3 UR4, UR4, 0x1, URZ ;  /* 0x0000000104047890 */ /* 0x000fc8000fffe03f */
[----:B------:R-:W-:Y:S01]  /*0440*/  UISETP.NE.AND UP0, UPT, UR4, 0x8, UPT ;  /* 0x000000080400788c */ /* 0x000fe2000bf05270 */
[----:B--2---:R0:W-:Y:S04]  /*0450*/  STS [R3.X4+0x1c00], R30 ;  /* 0x001c001e03007388 */ /* 0x0041e80000004800 */
[----:B---3--:R-:W-:Y:S04]  /*0460*/  STS [R3.X4+0x1f80], R40 ;  /* 0x001f802803007388 */ /* 0x008fe80000004800 */
[----:B----4-:R-:W-:Y:S01]  /*0470*/  STS [R3.X4+0x2300], R42 ;  /* 0x0023002a03007388 */ /* 0x010fe20000004800 */
[----:B0-----:R-:W-:-:S03]  /*0480*/  SHF.L.U32 R30, R31, 0x9, RZ ;  /* 0x000000091f1e7819 */ /* 0x001fc600000006ff */
[----:B-----5:R-:W-:Y:S04]  /*0490*/  STS [R3.X4+0x2680], R44 ;  /* 0x0026802c03007388 */ /* 0x020fe80000004800 */
[----:B------:R-:W-:Y:S04]  /*04a0*/  STS [R3.X4+0x2a00], R46 ;  /* 0x002a002e03007388 */ /* 0x000fe80000004800 */
[----:B------:R-:W-:Y:S04]  /*04b0*/  STS [R3.X4+0x2d80], R48 ;  /* 0x002d803003007388 */ /* 0x000fe80000004800 */
[----:B------:R-:W-:Y:S04]  /*04c0*/  STS [R3.X4+0x3100], R50 ;  /* 0x0031003203007388 */ /* 0x000fe80000004800 */
[----:B------:R-:W-:Y:S04]  /*04d0*/  STS [R3.X4+0x3480], R52 ;  /* 0x0034803403007388 */ /* 0x000fe80000004800 */
[----:B------:R-:W-:Y:S04]  /*04e0*/  STS [R3.X4+0x3800], R11 ;  /* 0x0038000b03007388 */ /* 0x000fe80000004800 */
[----:B------:R-:W-:Y:S04]  /*04f0*/  STS [R3.X4], R10 ;  /* 0x0000000a03007388 */ /* 0x000fe80000004800 */
[----:B------:R-:W-:Y:S04]  /*0500*/  STS [R3.X4+0x380], R22 ;  /* 0x0003801603007388 */ /* 0x000fe80000004800 */
[----:B------:R-:W-:Y:S04]  /*0510*/  STS [R3.X4+0x700], R24 ;  /* 0x0007001803007388 */ /* 0x000fe80000004800 */
[----:B------:R-:W-:Y:S04]  /*0520*/  STS [R3.X4+0xa80], R26 ;  /* 0x000a801a03007388 */ /* 0x000fe80000004800 */
[----:B------:R-:W-:Y:S04]  /*0530*/  STS [R3.X4+0xe00], R32 ;  /* 0x000e002003007388 */ /* 0x000fe80000004800 */
[----:B------:R-:W-:Y:S04]  /*0540*/  STS [R3.X4+0x1180], R34 ;  /* 0x0011802203007388 */ /* 0x000fe80000004800 */
[----:B------:R-:W-:Y:S04]  /*0550*/  STS [R3.X4+0x1500], R36 ;  /* 0x0015002403007388 */ /* 0x000fe80000004800 */
[----:B------:R-:W-:Y:S04]  /*0560*/  STS [R3.X4+0x1880], R38 ;  /* 0x0018802603007388 */ /* 0x000fe80000004800 */
[----:B------:R-:W-:Y:S04]  /*0570*/  @!P0 STS [R3.X4+0x3b80], R15 ;  /* 0x003b800f03008388 */ /* 0x000fe80000004800 */
[----:B------:R-:W-:Y:S06]  /*0580*/  BAR.SYNC 0x0 ;  /* 0x0000000000007b1d */ /* 0x000fec0000000000 */
[----:B------:R-:W-:Y:S01]  /*0590*/  LDS R43, [R0.X4] ;  /* 0x00000000002b7984 */ /* 0x000fe20000004800 */
[----:B------:R-:W-:-:S03]  /*05a0*/  PLOP3.LUT P0, PT, PT, PT, UP0, 0x80, 0x0 ;  /* 0x000000000000781c */ /* 0x000fc60003f0f008 */
[----:B------:R-:W0:Y:S04]  /*05b0*/  LDS.128 R4, [R30+0x1c00] ;  /* 0x001c00001e047984 */ /* 0x000e280000000c00 */
[----:B------:R-:W1:Y:S04]  /*05c0*/  LDS R45, [R0.X4+0x38] ;  /* 0x00003800002d7984 */ /* 0x000e680000004800 */
[----:B------:R-:W2:Y:S04]  /*05d0*/  LDS R47, [R0.X4+0x70] ;  /* 0x00007000002f7984 */ /* 0x000ea80000004800 */
[----:B------:R-:W3:Y:S04]  /*05e0*/  LDS R49, [R0.X4+0xa8] ;  /* 0x0000a80000317984 */ /* 0x000ee80000004800 */
[----:B------:R-:W4:Y:S04]  /*05f0*/  LDS.128 R8, [R30+0x1c80] ;  /* 0x001c80001e087984 */ /* 0x000f280000000c00 */
[----:B------:R-:W5:Y:S04]  /*0600*/  LDS R26, [R0.X4+0xe0] ;  /* 0x0000e000001a7984 */ /* 0x000f680000004800 */
[----:B------:R-:W5:Y:S04]  /*0610*/  LDS R32, [R0.X4+0x118] ;  /* 0x0001180000207984 */ /* 0x000f680000004800 */
[----:B------:R-:W5:Y:S04]  /*0620*/  LDS R22, [R0.X4+0x150] ;  /* 0x0001500000167984 */ /* 0x000f680000004800 */
[----:B------:R-:W5:Y:S04]  /*0630*/  LDS R24, [R0.X4+0x188] ;  /* 0x0001880000187984 */ /* 0x000f680000004800 */
[----:B------:R-:W-:Y:S01]  /*0640*/  LDS R40, [R0.X4+0x2d8] ;  /* 0x0002d80000287984 */ /* 0x000fe20000004800 */
[----:B0-----:R-:W-:-:S03]  /*0650*/  FFMA R51, R4, R43, R13 ;  /* 0x0000002b04337223 */ /* 0x001fc6000000000d */
[----:B------:R-:W-:Y:S01]  /*0660*/  LDS R42, [R0.X4+0x658] ;  /* 0x00065800002a7984 */ /* 0x000fe20000004800 */
[----:B-1----:R-:W-:-:S03]  /*0670*/  FFMA R37, R4, R45, R12 ;  /* 0x0000002d04257223 */ /* 0x002fc6000000000c */
[----:B------:R-:W-:Y:S01]  /*0680*/  LDS R48, [R0.X4+0xf88] ;  /* 0x000f880000307984 */ /* 0x000fe20000004800 */
[----:B--2---:R-:W-:-:S03]  /*0690*/  FFMA R34, R4, R47, R14 ;  /* 0x0000002f04227223 */ /* 0x004fc6000000000e */
[----:B------:R-:W-:Y:S01]  /*06a0*/  LDS R50, [R0.X4+0x1110] ;  /* 0x0011100000327984 */ /* 0x000fe20000004800 */
[----:B---3--:R-:W-:-:S03]  /*06b0*/  FFMA R4, R4, R49, R23 ;  /* 0x0000003104047223 */ /* 0x008fc60000000017 */
[----:B------:R-:W0:Y:S01]  /*06c0*/  LDS.128 R12, [R30+0x1d00] ;  /* 0x001d00001e0c7984 */ /* 0x000e220000000c00 */
[----:B----4-:R-:W-:-:S03]  /*06d0*/  FFMA R53, R43, R8, R18 ;  /* 0x000000082b357223 */ /* 0x010fc60000000012 */
[----:B------:R-:W-:Y:S01]  /*06e0*/  LDS R52, [R0.X4+0x1298] ;  /* 0x0012980000347984 */ /* 0x000fe20000004800 */
[-C--:B------:R-:W-:Y:S02]  /*06f0*/  FFMA R21, R45, R8.reuse, R21 ;  /* 0x000000082d157223 */ /* 0x080fe40000000015 */
[-C--:B------:R-:W-:Y:S02]  /*0700*/  FFMA R18, R47, R8.reuse, R20 ;  /* 0x000000082f127223 */ /* 0x080fe40000000014 */
[----:B------:R-:W-:Y:S02]  /*0710*/  FFMA R8, R49, R8, R27 ;  /* 0x0000000831087223 */ /* 0x000fe4000000001b */
[-C--:B-----5:R-:W-:Y:S02]  /*0720*/  FFMA R51, R26, R5.reuse, R51 ;  /* 0x000000051a337223 */ /* 0x0a0fe40000000033 */
[-C--:B------:R-:W-:Y:S02]  /*0730*/  FFMA R37, R32, R5.reuse, R37 ;  /* 0x0000000520257223 */ /* 0x080fe40000000025 */
[----:B------:R-:W-:-:S02]  /*0740*/  FFMA R23, R22, R5, R34 ;  /* 0x0000000516177223 */ /* 0x000fc40000000022 */
[----:B------:R-:W-:Y:S02]  /*0750*/  FFMA R27, R22, R9, R18 ;  /* 0x00000009161b7223 */ /* 0x000fe40000000012 */
[----:B------:R-:W-:Y:S02]  /*0760*/  FFMA R20, R24, R5, R4 ;  /* 0x0000000518147223 */ /* 0x000fe40000000004 */
[-C--:B------:R-:W-:Y:S02]  /*0770*/  FFMA R5, R32, R9.reuse, R21 ;  /* 0x0000000920057223 */ /* 0x080fe40000000015 */
[-C--:B------:R-:W-:Y:S02]  /*0780*/  FFMA R21, R24, R9.reuse, R8 ;  /* 0x0000000918157223 */ /* 0x080fe40000000008 */
[----:B------:R-:W-:Y:S02]  /*0790*/  FFMA R53, R26, R9, R53 ;  /* 0x000000091a357223 */ /* 0x000fe40000000035 */
[----:B------:R-:W1:Y:S01]  /*07a0*/  LDS R9, [R0.X4+0x1f8] ;  /* 0x0001f80000097984 */ /* 0x000e620000004800 */
[----:B0-----:R-:W-:-:S02]  /*07b0*/  FFMA R46, R47, R12, R39 ;  /* 0x0000000c2f2e7223 */ /* 0x001fc40000000027 */
[-C--:B------:R-:W-:Y:S02]  /*07c0*/  FFMA R4, R43, R12.reuse, R17 ;  /* 0x0000000c2b047223 */ /* 0x080fe40000000011 */
[-C--:B------:R-:W-:Y:S02]  /*07d0*/  FFMA R8, R45, R12.reuse, R19 ;  /* 0x0000000c2d087223 */ /* 0x080fe40000000013 */
[----:B------:R-:W-:Y:S02]  /*07e0*/  FFMA R39, R49, R12, R16 ;  /* 0x0000000c31277223 */ /* 0x000fe40000000010 */
[----:B------:R-:W0:Y:S01]  /*07f0*/  LDS.128 R16, [R30+0x1d80] ;  /* 0x001d80001e107984 */ /* 0x000e220000000c00 */
[-C--:B------:R-:W-:Y:S02]  /*0800*/  FFMA R8, R32, R13.reuse, R8 ;  /* 0x0000000d20087223 */ /* 0x080fe40000000008 */
[-C--:B------:R-:W-:Y:S01]  /*0810*/  FFMA R4, R26, R13.reuse, R4 ;  /* 0x0000000d1a047223 */ /* 0x080fe20000000004 */
[----:B------:R-:W-:Y:S01]  /*0820*/  LDS R12, [R0.X4+0x2a0] ;  /* 0x0002a000000c7984 */ /* 0x000fe20000004800 */
[----:B------:R-:W-:-:S02]  /*0830*/  FFMA R46, R22, R13, R46 ;  /* 0x0000000d162e7223 */ /* 0x000fc4000000002e */
[----:B------:R-:W-:Y:S02]  /*0840*/  FFMA R39, R24, R13, R39 ;  /* 0x0000000d18277223 */ /* 0x000fe40000000027 */
[----:B------:R-:W-:Y:S01]  /*0850*/  LDS R13, [R0.X4+0x428] ;  /* 0x00042800000d7984 */ /* 0x000fe20000004800 */
[C---:B-1----:R-:W-:Y:S02]  /*0860*/  FFMA R36, R9.reuse, R10, R5 ;  /* 0x0000000a09247223 */ /* 0x042fe40000000005 */
[----:B------:R-:W-:Y:S02]  /*0870*/  FFMA R34, R9, R6, R37 ;  /* 0x0000000609227223 */ /* 0x000fe40000000025 */
[C---:B------:R-:W-:Y:S02]  /*0880*/  FFMA R36, R40.reuse, R11, R36 ;  /* 0x0000000b28247223 */ /* 0x040fe40000000024 */
[----:B------:R-:W-:Y:S02]  /*0890*/  FFMA R34, R40, R7, R34 ;  /* 0x0000000728227223 */ /* 0x000fe40000000022 */
[----:B0-----:R-:W-:-:S02]  /*08a0*/  FFMA R47, R47, R16, R35 ;  /* 0x000000102f2f7223 */ /* 0x001fc40000000023 */
[----:B------:R-:W0:Y:S01]  /*08b0*/  LDS R35, [R0.X4+0x1c0] ;  /* 0x0001c00000237984 */ /* 0x000e220000004800 */
[-C--:B------:R-:W-:Y:S02]  /*08c0*/  FFMA R43, R43, R16.reuse, R33 ;  /* 0x000000102b2b7223 */ /* 0x080fe40000000021 */
[-C--:B------:R-:W-:Y:S01]  /*08d0*/  FFMA R45, R45, R16.reuse, R25 ;  /* 0x000000102d2d7223 */ /* 0x080fe20000000019 */
[----:B------:R-:W1:Y:S01]  /*08e0*/  LDS R33, [R0.X4+0x230] ;  /* 0x0002300000217984 */ /* 0x000e620000004800 */
[----:B------:R-:W-:Y:S02]  /*08f0*/  FFMA R16, R49, R16, R41 ;  /* 0x0000001031107223 */ /* 0x000fe40000000029 */
[-C--:B------:R-:W-:Y:S01]  /*0900*/  FFMA R45, R32, R17.reuse, R45 ;  /* 0x00000011202d7223 */ /* 0x080fe2000000002d */
[----:B------:R-:W2:Y:S01]  /*0910*/  LDS R25, [R0.X4+0x268] ;  /* 0x0002680000197984 */ /* 0x000ea20000004800 */
[----:B------:R-:W-:Y:S02]  /*0920*/  FFMA R32, R9, R14, R8 ;  /* 0x0000000e09207223 */ /* 0x000fe40000000008 */
[-C--:B------:R-:W-:Y:S01]  /*0930*/  FFMA R43, R26, R17.reuse, R43 ;  /* 0x000000111a2b7223 */ /* 0x080fe2000000002b */
[----:B------:R-:W3:Y:S01]  /*0940*/  LDS R8, [R0.X4+0x310] ;  /* 0x0003100000087984 */ /* 0x000ee20000004800 */
[----:B------:R-:W-:-:S02]  /*0950*/  FFMA R47, R22, R17, R47 ;  /* 0x00000011162f7223 */ /* 0x000fc4000000002f */
[----:B------:R-:W-:Y:S01]  /*0960*/  FFMA R24, R24, R17, R16 ;  /* 0x0000001118187223 */ /* 0x000fe20000000010 */
[----:B------:R-:W-:Y:S01]  /*0970*/  LDS R49, [R0.X4+0x1928] ;  /* 0x0019280000317984 */ /* 0x000fe20000004800 */
[----:B------:R-:W-:Y:S02]  /*0980*/  FFMA R9, R9, R18, R45 ;  /* 0x0000001209097223 */ /* 0x000fe4000000002d */
[C---:B------:R-:W-:Y:S01]  /*0990*/  FFMA R32, R40.reuse, R15, R32 ;  /* 0x0000000f28207223 */ /* 0x040fe20000000020 */
[----:B------:R-:W-:Y:S01]  /*09a0*/  LDS R45, [R0.X4+0x18b8] ;  /* 0x0018b800002d7984 */ /* 0x000fe20000004800 */
[----:B------:R-:W-:Y:S02]  /*09b0*/  FFMA R40, R40, R19, R9 ;  /* 0x0000001328287223 */ /* 0x000fe40000000009 */
[C---:B0-----:R-:W-:Y:S02]  /*09c0*/  FFMA R38, R35.reuse, R14, R4 ;  /* 0x0000000e23267223 */ /* 0x041fe40000000004 */
[----:B------:R-:W0:Y:S01]  /*09d0*/  LDS R4, [R0.X4+0x348] ;  /* 0x0003480000047984 */ /* 0x000e220000004800 */
[----:B------:R-:W-:-:S02]  /*09e0*/  FFMA R26, R35, R6, R51 ;  /* 0x00000006231a7223 */ /* 0x000fc40000000033 */
[----:B------:R-:W-:Y:S02]  /*09f0*/  FFMA R41, R35, R10, R53 ;  /* 0x0000000a23297223 */ /* 0x000fe40000000035 */
[C---:B-1----:R-:W-:Y:S02]  /*0a00*/  FFMA R5, R33.reuse, R6, R23 ;  /* 0x0000000621057223 */ /* 0x042fe40000000017 */
[----:B------:R-:W-:Y:S02]  /*0a10*/  FFMA R44, R33, R10, R27 ;  /* 0x0000000a212c7223 */ /* 0x000fe4000000001b */
[C---:B--2---:R-:W-:Y:S02]  /*0a20*/  FFMA R6, R25.reuse, R6, R20 ;  /* 0x0000000619067223 */ /* 0x044fe40000000014 */
[----:B------:R-:W-:Y:S02]  /*0a30*/  FFMA R10, R25, R10, R21 ;  /* 0x0000000a190a7223 */ /* 0x000fe40000000015 */
[----:B------:R-:W1:Y:S01]  /*0a40*/  LDS.128 R20, [R30+0x1c10] ;  /* 0x001c10001e147984 */ /* 0x000e620000000c00 */
[----:B------:R-:W-:-:S02]  /*0a50*/  FFMA R16, R35, R18, R43 ;  /* 0x0000001223107223 */ /* 0x000fc4000000002b */
[C---:B------:R-:W-:Y:S01]  /*0a60*/  FFMA R46, R33.reuse, R14, R46 ;  /* 0x0000000e212e7223 */ /* 0x040fe2000000002e */
[----:B------:R-:W2:Y:S01]  /*0a70*/  LDS R43, [R0.X4+0x380] ;  /* 0x00038000002b7984 */ /* 0x000ea20000004800 */
[----:B------:R-:W-:Y:S02]  /*0a80*/  FFMA R17, R33, R18, R47 ;  /* 0x0000001221117223 */ /* 0x000fe4000000002f */
[C---:B------:R-:W-:Y:S01]  /*0a90*/  FFMA R39, R25.reuse, R14, R39 ;  /* 0x0000000e19277223 */ /* 0x040fe20000000027 */
[----:B------:R-:W4:Y:S01]  /*0aa0*/  LDS R33, [R0.X4+0x3b8] ;  /* 0x0003b80000217984 */ /* 0x000f220000004800 */
[----:B------:R-:W-:Y:S02]  /*0ab0*/  FFMA R14, R25, R18, R24 ;  /* 0x00000012190e7223 */ /* 0x000fe40000000018 */
[C---:B------:R-:W-:Y:S01]  /*0ac0*/  FFMA R37, R12.reuse, R7, R26 ;  /* 0x000000070c257223 */ /* 0x040fe2000000001a */
[----:B------:R-:W5:Y:S01]  /*0ad0*/  LDS R35, [R0.X4+0x3f0] ;  /* 0x0003f00000237984 */ /* 0x000f620000004800 */
[----:B------:R-:W-:-:S02]  /*0ae0*/  FFMA R41, R12, R11, R41 ;  /* 0x0000000b0c297223 */ /* 0x000fc40000000029 */
[C---:B------:R-:W-:Y:S01]  /*0af0*/  FFMA R38, R12.reuse, R15, R38 ;  /* 0x0000000f0c267223 */ /* 0x040fe20000000026 */
[----:B------:R-:W5:Y:S01]  /*0b00*/  LDS.128 R24, [R30+0x1c90] ;  /* 0x001c90001e187984 */ /* 0x000f620000000c00 */
[----:B------:R-:W-:Y:S02]  /*0b10*/  FFMA R18, R12, R19, R16 ;  /* 0x000000130c127223 */ /* 0x000fe40000000010 */
[C---:B---3--:R-:W-:Y:S01]  /*0b20*/  FFMA R12, R8.reuse, R7, R5 ;  /* 0x00000007080c7223 */ /* 0x048fe20000000005 */
[----:B------:R-:W-:Y:S01]  /*0b30*/  LDS R47, [R0.X4+0x18f0] ;  /* 0x0018f000002f7984 */ /* 0x000fe20000004800 */
[C---:B------:R-:W-:Y:S02]  /*0b40*/  FFMA R44, R8.reuse, R11, R44 ;  /* 0x0000000b082c7223 */ /* 0x040fe4000000002c */
[C---:B------:R-:W-:Y:S02]  /*0b50*/  FFMA R46, R8.reuse, R15, R46 ;  /* 0x0000000f082e7223 */ /* 0x040fe4000000002e */
[----:B------:R-:W-:-:S02]  /*0b60*/  FFMA R17, R8, R19, R17 ;  /* 0x0000001308117223 */ /* 0x000fc40000000011 */
[C---:B0-----:R-:W-:Y:S02]  /*0b70*/  FFMA R8, R4.reuse, R7, R6 ;  /* 0x0000000704087223 */ /* 0x041fe40000000006 */
[C---:B------:R-:W-:Y:S02]  /*0b80*/  FFMA R16, R4.reuse, R11, R10 ;  /* 0x0000000b04107223 */ /* 0x040fe4000000000a */
[C---:B------:R-:W-:Y:S02]  /*0b90*/  FFMA R39, R4.reuse, R15, R39 ;  /* 0x0000000f04277223 */ /* 0x040fe40000000027 */
[----:B------:R-:W-:Y:S01]  /*0ba0*/  FFMA R19, R4, R19, R14 ;  /* 0x0000001304137223 */ /* 0x000fe2000000000e */
[----:B------:R-:W0:Y:S04]  /*0bb0*/  LDS R15, [R0.X4+0x498] ;  /* 0x00049800000f7984 */ /* 0x000e280000004800 */
[----:B------:R-:W3:Y:S01]  /*0bc0*/  LDS.128 R4, [R30+0x1d10] ;  /* 0x001d10001e047984 */ /* 0x000ee20000000c00 */
[----:B-1----:R-:W-:-:S03]  /*0bd0*/  FFMA R14, R20, R13, R8 ;  /* 0x0000000d140e7223 */ /* 0x002fc60000000008 */
[----:B------:R-:W1:Y:S01]  /*0be0*/  LDS.128 R8, [R30+0x1d90] ;  /* 0x001d90001e087984 */ /* 0x000e620000000c00 */
[C---:B--2---:R-:W-:Y:S02]  /*0bf0*/  FFMA R37, R20.reuse, R43, R37 ;  /* 0x0000002b14257223 */ /* 0x044fe40000000025 */
[C---:B----4-:R-:W-:Y:S02]  /*0c00*/  FFMA R34, R20.reuse, R33, R34 ;  /* 0x0000002114227223 */ /* 0x050fe40000000022 */
[----:B-----5:R-:W-:Y:S02]  /*0c10*/  FFMA R12, R20, R35, R12 ;  /* 0x00000023140c7223 */ /* 0x020fe4000000000c */
[-C--:B------:R-:W-:Y:S02]  /*0c20*/  FFMA R41, R43, R24.reuse, R41 ;  /* 0x000000182b297223 */ /* 0x080fe40000000029 */
[-C--:B------:R-:W-:Y:S02]  /*0c30*/  FFMA R36, R33, R24.reuse, R36 ;  /* 0x0000001821247223 */ /* 0x080fe40000000024 */
[----:B------:R-:W-:-:S02]  /*0c40*/  FFMA R44, R35, R24, R44 ;  /* 0x00000018232c7223 */ /* 0x000fc4000000002c */
[----:B------:R-:W-:Y:S02]  /*0c50*/  FFMA R24, R13, R24, R16 ;  /* 0x000000180d187223 */ /* 0x000fe40000000010 */
[----:B------:R-:W2:Y:S01]  /*0c60*/  LDS R16, [R0.X4+0x460] ;  /* 0x0004600000107984 */ /* 0x000ea20000004800 */
[C---:B0-----:R-:W-:Y:S02]  /*0c70*/  FFMA R34, R15.reuse, R21, R34 ;  /* 0x000000150f227223 */ /* 0x041fe40000000022 */
[----:B------:R-:W-:Y:S02]  /*0c80*/  FFMA R36, R15, R25, R36 ;  /* 0x000000190f247223 */ /* 0x000fe40000000024 */
[-C--:B---3--:R-:W-:Y:S02]  /*0c90*/  FFMA R38, R43, R4.reuse, R38 ;  /* 0x000000042b267223 */ /* 0x088fe40000000026 */
[-C--:B------:R-:W-:Y:S02]  /*0ca0*/  FFMA R32, R33, R4.reuse, R32 ;  /* 0x0000000421207223 */ /* 0x080fe40000000020 */
[----:B------:R-:W-:-:S02]  /*0cb0*/  FFMA R46, R35, R4, R46 ;  /* 0x00000004232e7223 */ /* 0x000fc4000000002e */
[----:B------:R-:W-:Y:S02]  /*0cc0*/  FFMA R39, R13, R4, R39 ;  /* 0x000000040d277223 */ /* 0x000fe40000000027 */
[-C--:B-1----:R-:W-:Y:S02]  /*0cd0*/  FFMA R4, R33, R8.reuse, R40 ;  /* 0x0000000821047223 */ /* 0x082fe40000000028 */
[-C--:B------:R-:W-:Y:S01]  /*0ce0*/  FFMA R43, R43, R8.reuse, R18 ;  /* 0x000000082b2b7223 */ /* 0x080fe20000000012 */
[----:B------:R-:W0:Y:S01]  /*0cf0*/  LDS R40, [R0.X4+0x4d0] ;  /* 0x0004d00000287984 */ /* 0x000e220000004800 */
[-C--:B------:R-:W-:Y:S02]  /*0d00*/  FFMA R20, R13, R8.reuse, R19 ;  /* 0x000000080d147223 */ /* 0x080fe40000000013 */
[----:B------:R-:W-:Y:S01]  /*0d10*/  FFMA R35, R35, R8, R17 ;  /* 0x0000000823237223 */ /* 0x000fe20000000011 */
[----:B------:R-:W1:Y:S01]  /*0d20*/  LDS R18, [R0.X4+0x508] ;  /* 0x0005080000127984 */ /* 0x000e620000004800 */
[----:B------:R-:W-:-:S02]  /*0d30*/  FFMA R32, R15, R5, R32 ;  /* 0x000000050f207223 */ /* 0x000fc40000000020 */
[----:B------:R-:W-:Y:S01]  /*0d40*/  FFMA R4, R15, R9, R4 ;  /* 0x000000090f047223 */ /* 0x000fe20000000004 */
[----:B------:R-:W3:Y:S04]  /*0d50*/  LDS R33, [R0.X4+0x540] ;  /* 0x0005400000217984 */ /* 0x000ee80000004800 */
[----:B------:R-:W4:Y:S01]  /*0d60*/  LDS R19, [R0.X4+0x578] ;  /* 0x0005780000137984 */ /* 0x000f220000004800 */
[----:B--2---:R-:W-:-:S03]  /*0d70*/  FFMA R8, R16, R21, R37 ;  /* 0x0000001510087223 */ /* 0x004fc60000000025 */
[----:B------:R-:W2:Y:S01]  /*0d80*/  LDS R13, [R0.X4+0x5b0] ;  /* 0x0005b000000d7984 */ /* 0x000ea20000004800 */
[C---:B------:R-:W-:Y:S02]  /*0d90*/  FFMA R41, R16.reuse, R25, R41 ;  /* 0x0000001910297223 */ /* 0x040fe40000000029 */
[C---:B------:R-:W-:Y:S01]  /*0da0*/  FFMA R38, R16.reuse, R5, R38 ;  /* 0x0000000510267223 */ /* 0x040fe20000000026 */
[----:B------:R-:W5:Y:S01]  /*0db0*/  LDS R17, [R0.X4+0x5e8] ;  /* 0x0005e80000117984 */ /* 0x000f620000004800 */
[----:B------:R-:W-:-:S03]  /*0dc0*/  FFMA R16, R16, R9, R43 ;  /* 0x0000000910107223 */ /* 0x000fc6000000002b */
[----:B------:R-:W-:Y:S01]  /*0dd0*/  LDS R37, [R0.X4+0x738] ;  /* 0x0007380000257984 */ /* 0x000fe20000004800 */
[C---:B0-----:R-:W-:Y:S02]  /*0de0*/  FFMA R15, R40.reuse, R21, R12 ;  /* 0x00000015280f7223 */ /* 0x041fe4000000000c */
[----:B------:R-:W-:Y:S02]  /*0df0*/  FFMA R44, R40, R25, R44 ;  /* 0x00000019282c7223 */ /* 0x000fe4000000002c */
[----:B-1----:R-:W-:Y:S02]  /*0e00*/  FFMA R21, R18, R21, R14 ;  /* 0x0000001512157223 */ /* 0x002fe4000000000e */
[C---:B------:R-:W-:Y:S02]  /*0e10*/  FFMA R46, R40.reuse, R5, R46 ;  /* 0x00000005282e7223 */ /* 0x040fe4000000002e */
[----:B------:R-:W-:Y:S02]  /*0e20*/  FFMA R12, R40, R9, R35 ;  /* 0x00000009280c7223 */ /* 0x000fe40000000023 */
[C---:B------:R-:W-:Y:S01]  /*0e30*/  FFMA R14, R18.reuse, R25, R24 ;  /* 0x00000019120e7223 */ /* 0x040fe20000000018 */
[----:B------:R-:W0:Y:S01]  /*0e40*/  LDS R40, [R0.X4+0x620] ;  /* 0x0006200000287984 */ /* 0x000e220000004800 */
[----:B------:R-:W-:-:S02]  /*0e50*/  FFMA R39, R18, R5, R39 ;  /* 0x0000000512277223 */ /* 0x000fc40000000027 */
[----:B------:R-:W-:Y:S01]  /*0e60*/  FFMA R18, R18, R9, R20 ;  /* 0x0000000912127223 */ /* 0x000fe20000000014 */
[----:B------:R-:W-:Y:S01]  /*0e70*/  LDS R35, [R0.X4+0x700] ;  /* 0x0007000000237984 */ /* 0x000fe20000004800 */
[-C--:B---3--:R-:W-:Y:S02]  /*0e80*/  FFMA R41, R33, R26.reuse, R41 ;  /* 0x0000001a21297223 */ /* 0x088fe40000000029 */
[C---:B----4-:R-:W-:Y:S01]  /*0e90*/  FFMA R36, R19.reuse, R26, R36 ;  /* 0x0000001a13247223 */ /* 0x050fe20000000024 */
[----:B------:R-:W1:Y:S01]  /*0ea0*/  LDS R20, [R0.X4+0x690] ;  /* 0x0006900000147984 */ /* 0x000e620000004800 */
[----:B------:R-:W-:Y:S02]  /*0eb0*/  FFMA R9, R19, R10, R4 ;  /* 0x0000000a13097223 */ /* 0x000fe40000000004 */
[C---:B--2---:R-:W-:Y:S01]  /*0ec0*/  FFMA R44, R13.reuse, R26, R44 ;  /* 0x0000001a0d2c7223 */ /* 0x044fe2000000002c */
[----:B------:R-:W2:Y:S01]  /*0ed0*/  LDS R4, [R0.X4+0x6c8] ;  /* 0x0006c80000047984 */ /* 0x000ea20000004800 */
[----:B------:R-:W-:-:S02]  /*0ee0*/  FFMA R5, R13, R22, R15 ;  /* 0x000000160d057223 */ /* 0x000fc4000000000f */
[C---:B------:R-:W-:Y:S02]  /*0ef0*/  FFMA R46, R13.reuse, R6, R46 ;  /* 0x000000060d2e7223 */ /* 0x040fe4000000002e */
[----:B------:R-:W-:Y:S02]  /*0f00*/  FFMA R25, R13, R10, R12 ;  /* 0x0000000a0d197223 */ /* 0x000fe4000000000c */
[----:B-----5:R-:W-:Y:S02]  /*0f10*/  FFMA R26, R17, R26, R14 ;  /* 0x0000001a111a7223 */ /* 0x020fe4000000000e */
[----:B------:R-:W3:Y:S01]  /*0f20*/  LDS.128 R12, [R30+0x1c20] ;  /* 0x001c20001e0c7984 */ /* 0x000ee20000000c00 */
[C---:B------:R-:W-:Y:S02]  /*0f30*/  FFMA R8, R33.reuse, R22, R8 ;  /* 0x0000001621087223 */ /* 0x040fe40000000008 */
[----:B------:R-:W-:Y:S02]  /*0f40*/  FFMA R16, R33, R10, R16 ;  /* 0x0000000a21107223 */ /* 0x000fe40000000010 */
[----:B------:R-:W-:-:S02]  /*0f50*/  FFMA R34, R19, R22, R34 ;  /* 0x0000001613227223 */ /* 0x000fc40000000022 */
[-C--:B------:R-:W-:Y:S02]  /*0f60*/  FFMA R38, R33, R6.reuse, R38 ;  /* 0x0000000621267223 */ /* 0x080fe40000000026 */
[----:B------:R-:W-:Y:S01]  /*0f70*/  FFMA R32, R19, R6, R32 ;  /* 0x0000000613207223 */ /* 0x000fe20000000020 */
[----:B------:R-:W4:Y:S01]  /*0f80*/  LDS R33, [R0.X4+0x770] ;  /* 0x0007700000217984 */ /* 0x000f220000004800 */
[C---:B------:R-:W-:Y:S02]  /*0f90*/  FFMA R22, R17.reuse, R22, R21 ;  /* 0x0000001611167223 */ /* 0x040fe40000000015 */
[C---:B------:R-:W-:Y:S01]  /*0fa0*/  FFMA R10, R17.reuse, R10, R18 ;  /* 0x0000000a110a7223 */ /* 0x040fe20000000012 */
[----:B------:R-:W5:Y:S01]  /*0fb0*/  LDS R21, [R0.X4+0x7a8] ;  /* 0x0007a80000157984 */ /* 0x000f620000004800 */
[----:B------:R-:W-:Y:S02]  /*0fc0*/  FFMA R39, R17, R6, R39 ;  /* 0x0000000611277223 */ /* 0x000fe40000000027 */
[----:B------:R-:W-:-:S02]  /*0fd0*/  FFMA R34, R42, R23, R34 ;  /* 0x000000172a227223 */ /* 0x000fc40000000022 */
[C---:B0-----:R-:W-:Y:S02]  /*0fe0*/  FFMA R8, R40.reuse, R23, R8 ;  /* 0x0000001728087223 */ /* 0x041fe40000000008 */
[C---:B------:R-:W-:Y:S02]  /*0ff0*/  FFMA R41, R40.reuse, R27, R41 ;  /* 0x0000001b28297223 */ /* 0x040fe40000000029 */
[----:B------:R-:W-:Y:S02]  /*1000*/  FFMA R38, R40, R7, R38 ;  /* 0x0000000728267223 */ /* 0x000fe40000000026 */
[----:B------:R-:W-:Y:S02]  /*1010*/  FFMA R36, R42, R27, R36 ;  /* 0x0000001b2a247223 */ /* 0x000fe40000000024 */
[C---:B-1----:R-:W-:Y:S02]  /*1020*/  FFMA R24, R20.reuse, R23, R5 ;  /* 0x0000001714187223 */ /* 0x042fe40000000005 */
[----:B------:R-:W-:-:S02]  /*1030*/  FFMA R44, R20, R27, R44 ;  /* 0x0000001b142c7223 */ /* 0x000fc4000000002c */
[C---:B------:R-:W-:Y:S02]  /*1040*/  FFMA R46, R20.reuse, R7, R46 ;  /* 0x00000007142e7223 */ /* 0x040fe4000000002e */
[----:B------:R-:W-:Y:S02]  /*1050*/  FFMA R25, R20, R11, R25 ;  /* 0x0000000b14197223 */ /* 0x000fe40000000019 */
[----:B------:R-:W-:Y:S02]  /*1060*/  FFMA R32, R42, R7, R32 ;  /* 0x000000072a207223 */ /* 0x000fe40000000020 */
[C---:B--2---:R-:W-:Y:S02]  /*1070*/  FFMA R20, R4.reuse, R23, R22 ;  /* 0x0000001704147223 */ /* 0x044fe40000000016 */
[----:B------:R-:W-:Y:S01]  /*1080*/  FFMA R26, R4, R27, R26 ;  /* 0x0000001b041a7223 */ /* 0x000fe2000000001a */
[----:B------:R-:W0:Y:S01]  /*1090*/  LDS R22, [R0.X4+0x7e0] ;  /* 0x0007e00000167984 */ /* 0x000e220000004800 */
[----:B------:R-:W-:-:S02]  /*10a0*/  FFMA R40, R40, R11, R16 ;  /* 0x0000000b28287223 */ /* 0x000fc40000000010 */
[----:B------:R-:W-:Y:S01]  /*10b0*/  FFMA R42, R42, R11, R9 ;  /* 0x0000000b2a2a7223 */ /* 0x000fe20000000009 */
[----:B------:R-:W1:Y:S01]  /*10c0*/  LDS.128 R16, [R30+0x1ca0] ;  /* 0x001ca0001e107984 */ /* 0x000e620000000c00 */
[C---:B------:R-:W-:Y:S02]  /*10d0*/  FFMA R39, R4.reuse, R7, R39 ;  /* 0x0000000704277223 */ /* 0x040fe40000000027 */
[----:B------:R-:W-:Y:S02]  /*10e0*/  FFMA R27, R4, R11, R10 ;  /* 0x0000000b041b7223 */ /* 0x000fe4000000000a */
[C---:B---3--:R-:W-:Y:S01]  /*10f0*/  FFMA R23, R12.reuse, R35, R8 ;  /* 0x000000230c177223 */ /* 0x048fe20000000008 */
[----:B------:R-:W2:Y:S01]  /*1100*/  LDS.128 R4, [R30+0x1d20] ;  /* 0x001d20001e047984 */ /* 0x000ea20000000c00 */
[C---:B------:R-:W-:Y:S02]  /*1110*/  FFMA R34, R12.reuse, R37, R34 ;  /* 0x000000250c227223 */ /* 0x040fe40000000022 */
[C---:B----4-:R-:W-:Y:S01]  /*1120*/  FFMA R24, R12.reuse, R33, R24 ;  /* 0x000000210c187223 */ /* 0x050fe20000000018 */
[----:B------:R-:W3:Y:S01]  /*1130*/  LDS.128 R8, [R30+0x1da0] ;  /* 0x001da0001e087984 */ /* 0x000ee20000000c00 */
[----:B-----5:R-:W-:-:S02]  /*1140*/  FFMA R20, R12, R21, R20 ;  /* 0x000000150c147223 */ /* 0x020fc40000000014 */
[----:B0-----:R-:W-:Y:S02]  /*1150*/  FFMA R23, R22, R13, R23 ;  /* 0x0000000d16177223 */ /* 0x001fe40000000017 */
[-C--:B-1----:R-:W-:Y:S02]  /*1160*/  FFMA R41, R35, R16.reuse, R41 ;  /* 0x0000001023297223 */ /* 0x082fe40000000029 */
[-C--:B------:R-:W-:Y:S02]  /*1170*/  FFMA R36, R37, R16.reuse, R36 ;  /* 0x0000001025247223 */ /* 0x080fe40000000024 */
[----:B------:R-:W-:Y:S02]  /*1180*/  FFMA R44, R33, R16, R44 ;  /* 0x00000010212c7223 */ /* 0x000fe4000000002c */
[-C--:B--2---:R-:W-:Y:S02]  /*1190*/  FFMA R38, R35, R4.reuse, R38 ;  /* 0x0000000423267223 */ /* 0x084fe40000000026 */
[----:B------:R-:W-:-:S02]  /*11a0*/  FFMA R32, R37, R4, R32 ;  /* 0x0000000425207223 */ /* 0x000fc40000000020 */
[----:B---3--:R-:W-:Y:S02]  /*11b0*/  FFMA R40, R35, R8, R40 ;  /* 0x0000000823287223 */ /* 0x008fe40000000028 */
[----:B------:R-:W0:Y:S01]  /*11c0*/  LDS R35, [R0.X4+0x818] ;  /* 0x0008180000237984 */ /* 0x000e220000004800 */
[-C--:B------:R-:W-:Y:S02]  /*11d0*/  FFMA R46, R33, R4.reuse, R46 ;  /* 0x00000004212e7223 */ /* 0x080fe4000000002e */
[----:B------:R-:W-:Y:S02]  /*11e0*/  FFMA R39, R21, R4, R39 ;  /* 0x0000000415277223 */ /* 0x000fe40000000027 */
[----:B------:R-:W-:Y:S01]  /*11f0*/  FFMA R12, R37, R8, R42 ;  /* 0x00000008250c7223 */ /* 0x000fe2000000002a */
[----:B------:R-:W1:Y:S01]  /*1200*/  LDS R4, [R0.X4+0x850] ;  /* 0x0008500000047984 */ /* 0x000e620000004800 */
[----:B------:R-:W-:Y:S02]  /*1210*/  FFMA R26, R21, R16, R26 ;  /* 0x00000010151a7223 */ /* 0x000fe4000000001a */
[-C--:B------:R-:W-:Y:S01]  /*1220*/  FFMA R33, R33, R8.reuse, R25 ;  /* 0x0000000821217223 */ /* 0x080fe20000000019 */
[----:B------:R-:W2:Y:S01]  /*1230*/  LDS R37, [R0.X4+0x8f8] ;  /* 0x0008f80000257984 */ /* 0x000ea20000004800 */
[----:B------:R-:W-:-:S02]  /*1240*/  FFMA R16, R21, R8, R27 ;  /* 0x0000000815107223 */ /* 0x000fc4000000001b */
[C---:B------:R-:W-:Y:S01]  /*1250*/  FFMA R41, R22.reuse, R17, R41 ;  /* 0x0000001116297223 */ /* 0x040fe20000000029 */
[----:B------:R-:W3:Y:S01]  /*1260*/  LDS R42, [R0.X4+0x888] ;  /* 0x00088800002a7984 */ /* 0x000ee20000004800 */
[C---:B------:R-:W-:Y:S02]  /*1270*/  FFMA R38, R22.reuse, R5, R38 ;  /* 0x0000000516267223 */ /* 0x040fe40000000026 */
[----:B------:R-:W-:Y:S01]  /*1280*/  FFMA R22, R22, R9, R40 ;  /* 0x0000000916167223 */ /* 0x000fe20000000028 */
[----:B------:R-:W4:Y:S04]  /*1290*/  LDS R27, [R0.X4+0x8c0] ;  /* 0x0008c000001b7984 */ /* 0x000f280000004800 */
[----:B------:R-:W5:Y:S04]  /*12a0*/  LDS R25, [R0.X4+0x930] ;  /* 0x0009300000197984 */ /* 0x000f680000004800 */
[----:B------:R-:W4:Y:S04]  /*12b0*/  LDS R21, [R0.X4+0x968] ;  /* 0x0009680000157984 */ /* 0x000f280000004800 */
[----:B------:R-:W4:Y:S01]  /*12c0*/  LDS R40, [R0.X4+0xa48] ;  /* 0x000a480000287984 */ /* 0x000f220000004800 */
[----:B0-----:R-:W-:-:S02]  /*12d0*/  FFMA R34, R35, R13, R34 ;  /* 0x0000000d23227223 */ /* 0x001fc40000000022 */
[C---:B------:R-:W-:Y:S02]  /*12e0*/  FFMA R36, R35.reuse, R17, R36 ;  /* 0x0000001123247223 */ /* 0x040fe40000000024 */
[C---:B------:R-:W-:Y:S02]  /*12f0*/  FFMA R32, R35.reuse, R5, R32 ;  /* 0x0000000523207223 */ /* 0x040fe40000000020 */
[----:B------:R-:W-:Y:S02]  /*1300*/  FFMA R12, R35, R9, R12 ;  /* 0x00000009230c7223 */ /* 0x000fe4000000000c */
[----:B-1----:R-:W-:Y:S01]  /*1310*/  FFMA R24, R4, R13, R24 ;  /* 0x0000000d04187223 */ /* 0x002fe20000000018 */
[----:B------:R-:W-:Y:S01]  /*1320*/  LDS R35, [R0.X4+0xa80] ;  /* 0x000a800000237984 */ /* 0x000fe20000004800 */
[C---:B--2---:R-:W-:Y:S02]  /*1330*/  FFMA R34, R37.reuse, R14, R34 ;  /* 0x0000000e25227223 */ /* 0x044fe40000000022 */
[----:B------:R-:W-:-:S02]  /*1340*/  FFMA R36, R37, R18, R36 ;  /* 0x0000001225247223 */ /* 0x000fc40000000024 */
[C---:B------:R-:W-:Y:S02]  /*1350*/  FFMA R32, R37.reuse, R6, R32 ;  /* 0x0000000625207223 */ /* 0x040fe40000000020 */
[C---:B------:R-:W-:Y:S02]  /*1360*/  FFMA R44, R4.reuse, R17, R44 ;  /* 0x00000011042c7223 */ /* 0x040fe4000000002c */
[----:B------:R-:W-:Y:S02]  /*1370*/  FFMA R46, R4, R5, R46 ;  /* 0x00000005042e7223 */ /* 0x000fe4000000002e */
[----:B---3--:R-:W-:Y:S02]  /*1380*/  FFMA R13, R42, R13, R20 ;  /* 0x0000000d2a0d7223 */ /* 0x008fe40000000014 */
[----:B------:R-:W-:Y:S01]  /*1390*/  FFMA R37, R37, R10, R12 ;  /* 0x0000000a25257223 */ /* 0x000fe2000000000c */
[----:B------:R-:W0:Y:S01]  /*13a0*/  LDS R20, [R0.X4+0x9a0] ;  /* 0x0009a00000147984 */ /* 0x000e220000004800 */
[----:B------:R-:W-:-:S02]  /*13b0*/  FFMA R4, R4, R9, R33 ;  /* 0x0000000904047223 */ /* 0x000fc40000000021 */
[C---:B------:R-:W-:Y:S01]  /*13c0*/  FFMA R8, R42.reuse, R17, R26 ;  /* 0x000000112a087223 */ /* 0x040fe2000000001a */
[----:B------:R-:W1:Y:S01]  /*13d0*/  LDS R12, [R0.X4+0xa10] ;  /* 0x000a1000000c7984 */ /* 0x000e620000004800 */
[C---:B------:R-:W-:Y:S02]  /*13e0*/  FFMA R39, R42.reuse, R5, R39 ;  /* 0x000000052a277223 */ /* 0x040fe40000000027 */
[----:B------:R-:W-:Y:S01]  /*13f0*/  FFMA R42, R42, R9, R16 ;  /* 0x000000092a2a7223 */ /* 0x000fe20000000010 */
[----:B------:R-:W-:Y:S01]  /*1400*/  LDS R17, [R0.X4+0xaf0] ;  /* 0x000af00000117984 */ /* 0x000fe20000004800 */
[C---:B----4-:R-:W-:Y:S02]  /*1410*/  FFMA R23, R27.reuse, R14, R23 ;  /* 0x0000000e1b177223 */ /* 0x050fe40000000017 */
[C---:B------:R-:W-:Y:S01]  /*1420*/  FFMA R41, R27.reuse, R18, R41 ;  /* 0x000000121b297223 */ /* 0x040fe20000000029 */
[----:B------:R-:W2:Y:S01]  /*1430*/  LDS R16, [R0.X4+0x9d8] ;  /* 0x0009d80000107984 */ /* 0x000ea20000004800 */
[----:B------:R-:W-:-:S02]  /*1440*/  FFMA R38, R27, R6, R38 ;  /* 0x000000061b267223 */ /* 0x000fc40000000026 */
[----:B------:R-:W-:Y:S01]  /*1450*/  FFMA R22, R27, R10, R22 ;  /* 0x0000000a1b167223 */ /* 0x000fe20000000016 */
[----:B------:R-:W-:Y:S01]  /*1460*/  LDS R33, [R0.X4+0xab8] ;  /* 0x000ab80000217984 */ /* 0x000fe20000004800 */
[C---:B-----5:R-:W-:Y:S02]  /*1470*/  FFMA R9, R25.reuse, R14, R24 ;  /* 0x0000000e19097223 */ /* 0x060fe40000000018 */
[C---:B------:R-:W-:Y:S02]  /*1480*/  FFMA R44, R25.reuse, R18, R44 ;  /* 0x00000012192c7223 */ /* 0x040fe4000000002c */
[C---:B------:R-:W-:Y:S02]  /*1490*/  FFMA R46, R25.reuse, R6, R46 ;  /* 0x00000006192e7223 */ /* 0x040fe4000000002e */
[----:B------:R-:W-:Y:S02]  /*14a0*/  FFMA R4, R25, R10, R4 ;  /* 0x0000000a19047223 */ /* 0x000fe40000000004 */
[----:B------:R-:W3:Y:S01]  /*14b0*/  LDS.128 R24, [R30+0x1c30] ;  /* 0x001c30001e187984 */ /* 0x000ee20000000c00 */
[----:B------:R-:W-:-:S02]  /*14c0*/  FFMA R5, R21, R14, R13 ;  /* 0x0000000e15057223 */ /* 0x000fc4000000000d */
[C---:B------:R-:W-:Y:S01]  /*14d0*/  FFMA R8, R21.reuse, R18, R8 ;  /* 0x0000001215087223 */ /* 0x040fe20000000008 */
[----:B------:R-:W4:Y:S01]  /*14e0*/  LDS R13, [R0.X4+0xb28] ;  /* 0x000b2800000d7984 */ /* 0x000f220000004800 */
[C---:B------:R-:W-:Y:S02]  /*14f0*/  FFMA R39, R21.reuse, R6, R39 ;  /* 0x0000000615277223 */ /* 0x040fe40000000027 */
[----:B------:R-:W-:Y:S02]  /*1500*/  FFMA R10, R21, R10, R42 ;  /* 0x0000000a150a7223 */ /* 0x000fe4000000002a */
[----:B------:R-:W-:Y:S02]  /*1510*/  FFMA R39, R40, R7, R39 ;  /* 0x0000000728277223 */ /* 0x000fe40000000027 */
[C---:B0-----:R-:W-:Y:S02]  /*1520*/  FFMA R14, R20.reuse, R15, R23 ;  /* 0x0000000f140e7223 */ /* 0x041fe40000000017 */
[----:B------:R-:W-:-:S02]  /*1530*/  FFMA R41, R20, R19, R41 ;  /* 0x0000001314297223 */ /* 0x000fc40000000029 */
[C---:B------:R-:W-:Y:S02]  /*1540*/  FFMA R38, R20.reuse, R7, R38 ;  /* 0x0000000714267223 */ /* 0x040fe40000000026 */
[----:B------:R-:W-:Y:S02]  /*1550*/  FFMA R18, R20, R11, R22 ;  /* 0x0000000b14127223 */ /* 0x000fe40000000016 */
[C---:B-1----:R-:W-:Y:S01]  /*1560*/  FFMA R9, R12.reuse, R15, R9 ;  /* 0x0000000f0c097223 */ /* 0x042fe20000000009 */
[----:B------:R-:W0:Y:S01]  /*1570*/  LDS.128 R20, [R30+0x1cb0] ;  /* 0x001cb0001e147984 */ /* 0x000e220000000c00 */
[----:B------:R-:W-:Y:S02]  /*1580*/  FFMA R44, R12, R19, R44 ;  /* 0x000000130c2c7223 */ /* 0x000fe4000000002c */
[C---:B--2---:R-:W-:Y:S02]  /*1590*/  FFMA R34, R16.reuse, R15, R34 ;  /* 0x0000000f10227223 */ /* 0x044fe40000000022 */
[----:B------:R-:W-:-:S02]  /*15a0*/  FFMA R36, R16, R19, R36 ;  /* 0x0000001310247223 */ /* 0x000fc40000000024 */
[C---:B------:R-:W-:Y:S02]  /*15b0*/  FFMA R32, R16.reuse, R7, R32 ;  /* 0x0000000710207223 */ /* 0x040fe40000000020 */
[----:B------:R-:W-:Y:S02]  /*15c0*/  FFMA R37, R16, R11, R37 ;  /* 0x0000000b10257223 */ /* 0x000fe40000000025 */
[C---:B------:R-:W-:Y:S02]  /*15d0*/  FFMA R46, R12.reuse, R7, R46 ;  /* 0x000000070c2e7223 */ /* 0x040fe4000000002e */
[----:B------:R-:W-:Y:S02]  /*15e0*/  FFMA R12, R12, R11, R4 ;  /* 0x0000000b0c0c7223 */ /* 0x000fe40000000004 */
[C---:B------:R-:W-:Y:S02]  /*15f0*/  FFMA R16, R40.reuse, R15, R5 ;  /* 0x0000000f28107223 */ /* 0x040fe40000000005 */
[C---:B------:R-:W-:Y:S01]  /*1600*/  FFMA R15, R40.reuse, R19, R8 ;  /* 0x00000013280f7223 */ /* 0x040fe20000000008 */
[----:B------:R-:W1:Y:S01]  /*1610*/  LDS.128 R4, [R30+0x1d30] ;  /* 0x001d30001e047984 */ /* 0x000e620000000c00 */
[----:B------:R-:W-:-:S02]  /*1620*/  FFMA R40, R40, R11, R10 ;  /* 0x0000000b28287223 */ /* 0x000fc4000000000a */
[C---:B---3--:R-:W-:Y:S02]  /*1630*/  FFMA R42, R24.reuse, R17, R9 ;  /* 0x00000011182a7223 */ /* 0x048fe40000000009 */
[----:B------:R-:W2:Y:S01]  /*1640*/  LDS.128 R8, [R30+0x1db0] ;  /* 0x001db0001e087984 */ /* 0x000ea20000000c00 */
[C---:B------:R-:W-:Y:S02]  /*1650*/  FFMA R14, R24.reuse, R35, R14 ;  /* 0x00000023180e7223 */ /* 0x040fe4000000000e */
[C---:B------:R-:W-:Y:S02]  /*1660*/  FFMA R34, R24.reuse, R33, R34 ;  /* 0x0000002118227223 */ /* 0x040fe40000000022 */
[----:B----4-:R-:W-:Y:S02]  /*1670*/  FFMA R16, R24, R13, R16 ;  /* 0x0000000d18107223 */ /* 0x010fe40000000010 */
[-C--:B0-----:R-:W-:Y:S02]  /*1680*/  FFMA R24, R33, R20.reuse, R36 ;  /* 0x0000001421187223 */ /* 0x081fe40000000024 */
[-C--:B------:R-:W-:Y:S01]  /*1690*/  FFMA R19, R35, R20.reuse, R41 ;  /* 0x0000001423137223 */ /* 0x080fe20000000029 */
[----:B------:R-:W0:Y:S01]  /*16a0*/  LDS R36, [R0.X4+0xb60] ;  /* 0x000b600000247984 */ /* 0x000e220000004800 */
[----:B------:R-:W-:-:S02]  /*16b0*/  FFMA R41, R13, R20, R15 ;  /* 0x000000140d297223 */ /* 0x000fc4000000000f */
[----:B------:R-:W-:Y:S01]  /*16c0*/  FFMA R44, R17, R20, R44 ;  /* 0x00000014112c7223 */ /* 0x000fe2000000002c */
[----:B------:R-:W3:Y:S04]  /*16d0*/  LDS R15, [R0.X4+0xb98] ;  /* 0x000b9800000f7984 */ /* 0x000ee80000004800 */
[----:B------:R-:W-:Y:S01]  /*16e0*/  LDS R20, [R0.X4+0xc08] ;  /* 0x000c080000147984 */ /* 0x000fe20000004800 */
[-C--:B-1----:R-:W-:Y:S02]  /*16f0*/  FFMA R38, R35, R4.reuse, R38 ;  /* 0x0000000423267223 */ /* 0x082fe40000000026 */
[-C--:B------:R-:W-:Y:S02]  /*1700*/  FFMA R32, R33, R4.reuse, R32 ;  /* 0x0000000421207223 */ /* 0x080fe40000000020 */
[----:B------:R-:W-:-:S02]  /*1710*/  FFMA R46, R17, R4, R46 ;  /* 0x00000004112e7223 */ /* 0x000fc4000000002e */
[----:B------:R-:W-:Y:S02]  /*1720*/  FFMA R39, R13, R4, R39 ;  /* 0x000000040d277223 */ /* 0x000fe40000000027 */
[----:B------:R-:W1:Y:S01]  /*1730*/  LDS R4, [R0.X4+0xbd0] ;  /* 0x000bd00000047984 */ /* 0x000e620000004800 */
[-C--:B--2---:R-:W-:Y:S02]  /*1740*/  FFMA R43, R35, R8.reuse, R18 ;  /* 0x00000008232b7223 */ /* 0x084fe40000000012 */
[-C--:B------:R-:W-:Y:S01]  /*1750*/  FFMA R18, R33, R8.reuse, R37 ;  /* 0x0000000821127223 */ /* 0x080fe20000000025 */
[----:B------:R-:W-:Y:S01]  /*1760*/  LDS R35, [R0.X4+0xc78] ;  /* 0x000c780000237984 */ /* 0x000fe20000004800 */
[-C--:B------:R-:W-:Y:S02]  /*1770*/  FFMA R40, R13, R8.reuse, R40 ;  /* 0x000000080d287223 */ /* 0x080fe40000000028 */
[----:B------:R-:W-:Y:S01]  /*1780*/  FFMA R17, R17, R8, R12 ;  /* 0x0000000811117223 */ /* 0x000fe2000000000c */
[----:B------:R-:W2:Y:S04]  /*1790*/  LDS R37, [R0.X4+0xc40] ;  /* 0x000c400000257984 */ /* 0x000ea80000004800 */
[----:B------:R-:W4:Y:S04]  /*17a0*/  LDS R33, [R0.X4+0xcb0] ;  /* 0x000cb00000217984 */ /* 0x000f280000004800 */
[----:B------:R-:W5:Y:S01]  /*17b0*/  LDS R13, [R0.X4+0xce8] ;  /* 0x000ce800000d7984 */ /* 0x000f620000004800 */
[----:B0-----:R-:W-:-:S02]  /*17c0*/  FFMA R12, R36, R25, R14 ;  /* 0x00000019240c7223 */ /* 0x001fc4000000000e */
[C---:B------:R-:W-:Y:S02]  /*17d0*/  FFMA R14, R36.reuse, R21, R19 ;  /* 0x00000015240e7223 */ /* 0x040fe40000000013 */
[C---:B------:R-:W-:Y:S02]  /*17e0*/  FFMA R38, R36.reuse, R5, R38 ;  /* 0x0000000524267223 */ /* 0x040fe40000000026 */
[----:B------:R-:W-:Y:S02]  /*17f0*/  FFMA R36, R36, R9, R43 ;  /* 0x0000000924247223 */ /* 0x000fe4000000002b */
[C---:B---3--:R-:W-:Y:S02]  /*1800*/  FFMA R34, R15.reuse, R25, R34 ;  /* 0x000000190f227223 */ /* 0x048fe40000000022 */
[C---:B------:R-:W-:Y:S02]  /*1810*/  FFMA R24, R15.reuse, R21, R24 ;  /* 0x000000150f187223 */ /* 0x040fe40000000018 */
[----:B------:R-:W-:-:S02]  /*1820*/  FFMA R32, R15, R5, R32 ;  /* 0x000000050f207223 */ /* 0x000fc40000000020 */
[----:B------:R-:W-:Y:S02]  /*1830*/  FFMA R18, R15, R9, R18 ;  /* 0x000000090f127223 */ /* 0x000fe40000000012 */
[-C--:B-1----:R-:W-:Y:S02]  /*1840*/  FFMA R8, R4, R25.reuse, R42 ;  /* 0x0000001904087223 */ /* 0x082fe4000000002a */
[----:B------:R-:W-:Y:S02]  /*1850*/  FFMA R25, R20, R25, R16 ;  /* 0x0000001914197223 */ /* 0x000fe40000000010 */
[-C--:B------:R-:W-:Y:S02]  /*1860*/  FFMA R19, R4, R21.reuse, R44 ;  /* 0x0000001504137223 */ /* 0x080fe4000000002c */
[----:B------:R-:W-:Y:S02]  /*1870*/  FFMA R16, R20, R21, R41 ;  /* 0x0000001514107223 */ /* 0x000fe40000000029 */
[C---:B------:R-:W-:Y:S01]  /*1880*/  FFMA R15, R4.reuse, R5, R46 ;  /* 0x00000005040f7223 */ /* 0x040fe2000000002e */
[----:B------:R-:W-:Y:S01]  /*1890*/  LDS R41, [R0.X4+0xe38] ;  /* 0x000e380000297984 */ /* 0x000fe20000004800 */
[----:B------:R-:W-:-:S02]  /*18a0*/  FFMA R17, R4, R9, R17 ;  /* 0x0000000904117223 */ /* 0x000fc40000000011 */
[C---:B--2---:R-:W-:Y:S01]  /*18b0*/  FFMA R12, R37.reuse, R26, R12 ;  /* 0x0000001a250c7223 */ /* 0x044fe2000000000c */
[----:B------:R-:W0:Y:S01]  /*18c0*/  LDS R4, [R0.X4+0xd20] ;  /* 0x000d200000047984 */ /* 0x000e220000004800 */
[C---:B------:R-:W-:Y:S02]  /*18d0*/  FFMA R14, R37.reuse, R22, R14 ;  /* 0x00000016250e7223 */ /* 0x040fe4000000000e */
[C---:B------:R-:W-:Y:S01]  /*18e0*/  FFMA R21, R37.reuse, R6, R38 ;  /* 0x0000000625157223 */ /* 0x040fe20000000026 */
[----:B------:R-:W-:Y:S01]  /*18f0*/  LDS R46, [R0.X4+0xee0] ;  /* 0x000ee000002e7984 */ /* 0x000fe20000004800 */
[----:B------:R-:W-:Y:S02]  /*1900*/  FFMA R36, R37, R10, R36 ;  /* 0x0000000a25247223 */ /* 0x000fe40000000024 */
[C---:B------:R-:W-:Y:S01]  /*1910*/  FFMA R5, R20.reuse, R5, R39 ;  /* 0x0000000514057223 */ /* 0x040fe20000000027 */
[----:B------:R-:W-:Y:S01]  /*1920*/  LDS R38, [R0.X4+0xdc8] ;  /* 0x000dc80000267984 */ /* 0x000fe20000004800 */
[----:B------:R-:W-:-:S02]  /*1930*/  FFMA R9, R20, R9, R40 ;  /* 0x0000000914097223 */ /* 0x000fc40000000028 */
[C---:B------:R-:W-:Y:S01]  /*1940*/  FFMA R37, R35.reuse, R26, R34 ;  /* 0x0000001a23257223 */ /* 0x040fe20000000022 */
[----:B------:R-:W1:Y:S01]  /*1950*/  LDS R20, [R0.X4+0xd58] ;  /* 0x000d580000147984 */ /* 0x000e620000004800 */
[C---:B------:R-:W-:Y:S02]  /*1960*/  FFMA R24, R35.reuse, R22, R24 ;  /* 0x0000001623187223 */ /* 0x040fe40000000018 */
[----:B------:R-:W-:Y:S01]  /*1970*/  FFMA R32, R35, R6, R32 ;  /* 0x0000000623207223 */ /* 0x000fe20000000020 */
[----:B------:R-:W2:Y:S01]  /*1980*/  LDS R34, [R0.X4+0xd90] ;  /* 0x000d900000227984 */ /* 0x000ea20000004800 */
[----:B----4-:R-:W-:Y:S02]  /*1990*/  FFMA R8, R33, R26, R8 ;  /* 0x0000001a21087223 */ /* 0x010fe40000000008 */
[----:B------:R-:W-:Y:S01]  /*19a0*/  FFMA R35, R35, R10, R18 ;  /* 0x0000000a23237223 */ /* 0x000fe20000000012 */
[----:B------:R-:W-:Y:S01]  /*19b0*/  LDS R39, [R0.X4+0xea8] ;  /* 0x000ea80000277984 */ /* 0x000fe20000004800 */
[----:B------:R-:W-:-:S02]  /*19c0*/  FFMA R40, R33, R22, R19 ;  /* 0x0000001621287223 */ /* 0x000fc40000000013 */
[C---:B------:R-:W-:Y:S02]  /*19d0*/  FFMA R42, R33.reuse, R6, R15 ;  /* 0x00000006212a7223 */ /* 0x040fe4000000000f */
[----:B------:R-:W-:Y:S02]  /*19e0*/  FFMA R43, R33, R10, R17 ;  /* 0x0000000a212b7223 */ /* 0x000fe40000000011 */
[C---:B-----5:R-:W-:Y:S01]  /*19f0*/  FFMA R26, R13.reuse, R26, R25 ;  /* 0x0000001a0d1a7223 */ /* 0x060fe20000000019 */
[----:B------:R-:W-:Y:S01]  /*1a00*/  LDS R33, [R0.X4+0xe70] ;  /* 0x000e700000217984 */ /* 0x000fe20000004800 */
[C---:B------:R-:W-:Y:S02]  /*1a10*/  FFMA R44, R13.reuse, R22, R16 ;  /* 0x000000160d2c7223 */ /* 0x040fe40000000010 */
[C---:B------:R-:W-:Y:S01]  /*1a20*/  FFMA R5, R13.reuse, R6, R5 ;  /* 0x000000060d057223 */ /* 0x040fe20000000005 */
[----:B------:R-:W-:Y:S01]  /*1a30*/  LDS R25, [R0.X4+0xe00] ;  /* 0x000e000000197984 */ /* 0x000fe20000004800 */
[----:B------:R-:W-:-:S03]  /*1a40*/  FFMA R10, R13, R10, R9 ;  /* 0x0000000a0d0a7223 */ /* 0x000fc60000000009 */
[----:B------:R-:W3:Y:S01]  /*1a50*/  LDS.128 R16, [R30+0x1c40] ;  /* 0x001c40001e107984 */ /* 0x000ee20000000c00 */
[C---:B0-----:R-:W-:Y:S02]  /*1a60*/  FFMA R9, R4.reuse, R27, R12 ;  /* 0x0000001b04097223 */ /* 0x041fe4000000000c */
[C---:B------:R-:W-:Y:S02]  /*1a70*/  FFMA R22, R4.reuse, R23, R14 ;  /* 0x0000001704167223 */ /* 0x040fe4000000000e */
[C---:B------:R-:W-:Y:S01]  /*1a80*/  FFMA R21, R4.reuse, R7, R21 ;  /* 0x0000000704157223 */ /* 0x040fe20000000015 */
[----:B------:R-:W0:Y:S01]  /*1a90*/  LDS.128 R12, [R30+0x1cc0] ;  /* 0x001cc0001e0c7984 */ /* 0x000e220000000c00 */
[----:B------:R-:W-:Y:S02]  /*1aa0*/  FFMA R36, R4, R11, R36 ;  /* 0x0000000b04247223 */ /* 0x000fe40000000024 */
[C---:B-1----:R-:W-:Y:S02]  /*1ab0*/  FFMA R37, R20.reuse, R27, R37 ;  /* 0x0000001b14257223 */ /* 0x042fe40000000025 */
[----:B------:R-:W-:-:S02]  /*1ac0*/  FFMA R24, R20, R23, R24 ;  /* 0x0000001714187223 */ /* 0x000fc40000000018 */
[C---:B------:R-:W-:Y:S02]  /*1ad0*/  FFMA R32, R20.reuse, R7, R32 ;  /* 0x0000000714207223 */ /* 0x040fe40000000020 */
[----:B------:R-:W-:Y:S02]  /*1ae0*/  FFMA R35, R20, R11, R35 ;  /* 0x0000000b14237223 */ /* 0x000fe40000000023 */
[C---:B--2---:R-:W-:Y:S02]  /*1af0*/  FFMA R8, R34.reuse, R27, R8 ;  /* 0x0000001b22087223 */ /* 0x044fe40000000008 */
[-C--:B------:R-:W-:Y:S02]  /*1b00*/  FFMA R42, R34, R7.reuse, R42 ;  /* 0x00000007222a7223 */ /* 0x080fe4000000002a */
[----:B------:R-:W-:Y:S02]  /*1b10*/  FFMA R20, R38, R7, R5 ;  /* 0x0000000726147223 */ /* 0x000fe40000000005 */
[----:B------:R-:W1:Y:S01]  /*1b20*/  LDS.128 R4, [R30+0x1d40] ;  /* 0x001d40001e047984 */ /* 0x000e620000000c00 */
[----:B------:R-:W-:-:S02]  /*1b30*/  FFMA R40, R34, R23, R40 ;  /* 0x0000001722287223 */ /* 0x000fc40000000028 */
[C---:B------:R-:W-:Y:S02]  /*1b40*/  FFMA R27, R38.reuse, R27, R26 ;  /* 0x0000001b261b7223 */ /* 0x040fe4000000001a */
[----:B------:R-:W-:Y:S02]  /*1b50*/  FFMA R23, R38, R23, R44 ;  /* 0x0000001726177223 */ /* 0x000fe4000000002c */
[-C--:B------:R-:W-:Y:S02]  /*1b60*/  FFMA R43, R34, R11.reuse, R43 ;  /* 0x0000000b222b7223 */ /* 0x080fe4000000002b */
[----:B------:R-:W-:Y:S02]  /*1b70*/  FFMA R38, R38, R11, R10 ;  /* 0x0000000b26267223 */ /* 0x000fe4000000000a */
[C---:B---3--:R-:W-:Y:S02]  /*1b80*/  FFMA R26, R16.reuse, R25, R9 ;  /* 0x00000019101a7223 */ /* 0x048fe40000000009 */
[----:B------:R-:W-:-:S02]  /*1b90*/  FFMA R44, R16, R33, R8 ;  /* 0x00000021102c7223 */ /* 0x000fc40000000008 */
[----:B------:R-:W2:Y:S01]  /*1ba0*/  LDS.128 R8, [R30+0x1dc0] ;  /* 0x001dc0001e087984 */ /* 0x000ea20000000c00 */
[C---:B------:R-:W-:Y:S02]  /*1bb0*/  FFMA R34, R16.reuse, R41, R37 ;  /* 0x0000002910227223 */ /* 0x040fe40000000025 */
[----:B------:R-:W-:Y:S02]  /*1bc0*/  FFMA R16, R16, R39, R27 ;  /* 0x0000002710107223 */ /* 0x000fe4000000001b */
[-C--:B0-----:R-:W-:Y:S01]  /*1bd0*/  FFMA R22, R25, R12.reuse, R22 ;  /* 0x0000000c19167223 */ /* 0x081fe20000000016 */
[----:B------:R-:W-:Y:S01]  /*1be0*/  LDS R27, [R0.X4+0xfc0] ;  /* 0x000fc000001b7984 */ /* 0x000fe20000004800 */
[-C--:B------:R-:W-:Y:S02]  /*1bf0*/  FFMA R24, R41, R12.reuse, R24 ;  /* 0x0000000c29187223 */ /* 0x080fe40000000018 */
[-C--:B------:R-:W-:Y:S02]  /*1c00*/  FFMA R40, R33, R12.reuse, R40 ;  /* 0x0000000c21287223 */ /* 0x080fe40000000028 */
[----:B------:R-:W-:-:S02]  /*1c10*/  FFMA R12, R39, R12, R23 ;  /* 0x0000000c270c7223 */ /* 0x000fc40000000017 */
[----:B------:R-:W0:Y:S01]  /*1c20*/  LDS R23, [R0.X4+0xf50] ;  /* 0x000f500000177984 */ /* 0x000e220000004800 */
[C---:B------:R-:W-:Y:S02]  /*1c30*/  FFMA R26, R46.reuse, R17, R26 ;  /* 0x000000112e1a7223 */ /* 0x040fe4000000001a */
[----:B------:R-:W-:Y:S02]  /*1c40*/  FFMA R22, R46, R13, R22 ;  /* 0x0000000d2e167223 */ /* 0x000fe40000000016 */
[----:B------:R-:W-:Y:S02]  /*1c50*/  FFMA R16, R48, R17, R16 ;  /* 0x0000001130107223 */ /* 0x000fe40000000010 */
[-C--:B-1----:R-:W-:Y:S02]  /*1c60*/  FFMA R21, R25, R4.reuse, R21 ;  /* 0x0000000419157223 */ /* 0x082fe40000000015 */
[-C--:B------:R-:W-:Y:S02]  /*1c70*/  FFMA R32, R41, R4.reuse, R32 ;  /* 0x0000000429207223 */ /* 0x080fe40000000020 */
[----:B------:R-:W-:-:S02]  /*1c80*/  FFMA R42, R33, R4, R42 ;  /* 0x00000004212a7223 */ /* 0x000fc4000000002a */
[----:B------:R-:W-:Y:S02]  /*1c90*/  FFMA R20, R39, R4, R20 ;  /* 0x0000000427147223 */ /* 0x000fe40000000014 */
[----:B------:R-:W1:Y:S02]  /*1ca0*/  LDS R4, [R0.X4+0xf18] ;  /* 0x000f180000047984 */ /* 0x000e640000004800 */
[----:B------:R-:W-:Y:S02]  /*1cb0*/  FFMA R20, R48, R5, R20 ;  /* 0x0000000530147223 */ /* 0x000fe40000000014 */
[-C--:B--2---:R-:W-:Y:S02]  /*1cc0*/  FFMA R37, R25, R8.reuse, R36 ;  /* 0x0000000819257223 */ /* 0x084fe40000000024 */
[-C--:B------:R-:W-:Y:S01]  /*1cd0*/  FFMA R36, R33, R8.reuse, R43 ;  /* 0x0000000821247223 */ /* 0x080fe2000000002b */
[----:B------:R-:W2:Y:S01]  /*1ce0*/  LDS R25, [R0.X4+0xff8] ;  /* 0x000ff80000197984 */ /* 0x000ea20000004800 */
[----:B------:R-:W-:-:S02]  /*1cf0*/  FFMA R35, R41, R8, R35 ;  /* 0x0000000829237223 */ /* 0x000fc40000000023 */
[----:B------:R-:W-:Y:S01]  /*1d00*/  FFMA R38, R39, R8, R38 ;  /* 0x0000000827267223 */ /* 0x000fe20000000026 */
[----:B------:R-:W3:Y:S01]  /*1d10*/  LDS R33, [R0.X4+0x1030] ;  /* 0x0010300000217984 */ /* 0x000ee20000004800 */
[C---:B------:R-:W-:Y:S02]  /*1d20*/  FFMA R8, R46.reuse, R5, R21 ;  /* 0x000000052e087223 */ /* 0x040fe40000000015 */
[-C--:B------:R-:W-:Y:S01]  /*1d30*/  FFMA R46, R46, R9.reuse, R37 ;  /* 0x000000092e2e7223 */ /* 0x080fe20000000025 */
[----:B------:R-:W4:Y:S01]  /*1d40*/  LDS R21, [R0.X4+0x1068] ;  /* 0x0010680000157984 */ /* 0x000f220000004800 */
[----:B------:R-:W-:Y:S02]  /*1d50*/  FFMA R38, R48, R9, R38 ;  /* 0x0000000930267223 */ /* 0x000fe40000000026 */
[C---:B0-----:R-:W-:Y:S01]  /*1d60*/  FFMA R44, R23.reuse, R17, R44 ;  /* 0x00000011172c7223 */ /* 0x041fe2000000002c */
[----:B------:R-:W-:Y:S01]  /*1d70*/  LDS R37, [R0.X4+0x1228] ;  /* 0x0012280000257984 */ /* 0x000fe20000004800 */
[----:B------:R-:W-:-:S02]  /*1d80*/  FFMA R40, R23, R13, R40 ;  /* 0x0000000d17287223 */ /* 0x000fc40000000028 */
[C---:B------:R-:W-:Y:S02]  /*1d90*/  FFMA R42, R23.reuse, R5, R42 ;  /* 0x00000005172a7223 */ /* 0x040fe4000000002a */
[----:B------:R-:W-:Y:S02]  /*1da0*/  FFMA R36, R23, R9, R36 ;  /* 0x0000000917247223 */ /* 0x000fe40000000024 */
[C---:B------:R-:W-:Y:S02]  /*1db0*/  FFMA R22, R27.reuse, R14, R22 ;  /* 0x0000000e1b167223 */ /* 0x040fe40000000016 */
[----:B------:R-:W-:Y:S02]  /*1dc0*/  FFMA R46, R27, R10, R46 ;  /* 0x0000000a1b2e7223 */ /* 0x000fe4000000002e */
[C---:B-1----:R-:W-:Y:S02]  /*1dd0*/  FFMA R34, R4.reuse, R17, R34 ;  /* 0x0000001104227223 */ /* 0x042fe40000000022 */
[C---:B------:R-:W-:Y:S01]  /*1de0*/  FFMA R24, R4.reuse, R13, R24 ;  /* 0x0000000d04187223 */ /* 0x040fe20000000018 */
[----:B------:R-:W-:Y:S01]  /*1df0*/  LDS R17, [R0.X4+0x11f0] ;  /* 0x0011f00000117984 */ /* 0x000fe20000004800 */
[----:B------:R-:W-:-:S02]  /*1e00*/  FFMA R32, R4, R5, R32 ;  /* 0x0000000504207223 */ /* 0x000fc40000000020 */
[----:B------:R-:W-:Y:S02]  /*1e10*/  FFMA R35, R4, R9, R35 ;  /* 0x0000000904237223 */ /* 0x000fe40000000023 */
[----:B------:R-:W0:Y:S01]  /*1e20*/  LDS R4, [R0.X4+0x10a0] ;  /* 0x0010a00000047984 */ /* 0x000e220000004800 */
[----:B------:R-:W-:Y:S02]  /*1e30*/  FFMA R13, R48, R13, R12 ;  /* 0x0000000d300d7223 */ /* 0x000fe4000000000c */
[C---:B------:R-:W-:Y:S01]  /*1e40*/  FFMA R9, R27.reuse, R6, R8 ;  /* 0x000000061b097223 */ /* 0x040fe20000000008 */
[----:B------:R-:W1:Y:S01]  /*1e50*/  LDS R48, [R0.X4+0x1148] ;  /* 0x0011480000307984 */ /* 0x000e620000004800 */
[-C--:B------:R-:W-:Y:S02]  /*1e60*/  FFMA R5, R27, R18.reuse, R26 ;  /* 0x000000121b057223 */ /* 0x080fe4000000001a */
[C---:B--2---:R-:W-:Y:S01]  /*1e70*/  FFMA R34, R25.reuse, R18, R34 ;  /* 0x0000001219227223 */ /* 0x044fe20000000022 */
[----:B------:R-:W2:Y:S01]  /*1e80*/  LDS R8, [R0.X4+0x10d8] ;  /* 0x0010d80000087984 */ /* 0x000ea20000004800 */
[----:B------:R-:W-:-:S02]  /*1e90*/  FFMA R12, R25, R14, R24 ;  /* 0x0000000e190c7223 */ /* 0x000fc40000000018 */
[C---:B------:R-:W-:Y:S02]  /*1ea0*/  FFMA R32, R25.reuse, R6, R32 ;  /* 0x0000000619207223 */ /* 0x040fe40000000020 */
[----:B------:R-:W-:Y:S02]  /*1eb0*/  FFMA R35, R25, R10, R35 ;  /* 0x0000000a19237223 */ /* 0x000fe40000000023 */
[C---:B---3--:R-:W-:Y:S01]  /*1ec0*/  FFMA R44, R33.reuse, R18, R44 ;  /* 0x00000012212c7223 */ /* 0x048fe2000000002c */
[----:B------:R-:W-:Y:S01]  /*1ed0*/  LDS.128 R24, [R30+0x1c50] ;  /* 0x001c50001e187984 */ /* 0x000fe20000000c00 */
[C---:B------:R-:W-:Y:S02]  /*1ee0*/  FFMA R40, R33.reuse, R14, R40 ;  /* 0x0000000e21287223 */ /* 0x040fe40000000028 */
[C---:B------:R-:W-:Y:S02]  /*1ef0*/  FFMA R42, R33.reuse, R6, R42 ;  /* 0x00000006212a7223 */ /* 0x040fe4000000002a */
[----:B------:R-:W-:-:S02]  /*1f00*/  FFMA R36, R33, R10, R36 ;  /* 0x0000000a21247223 */ /* 0x000fc40000000024 */
[----:B------:R-:W3:Y:S01]  /*1f10*/  LDS R33, [R0.X4+0x1180] ;  /* 0x0011800000217984 */ /* 0x000ee20000004800 */
[C---:B----4-:R-:W-:Y:S02]  /*1f20*/  FFMA R39, R21.reuse, R14, R13 ;  /* 0x0000000e15277223 */ /* 0x050fe4000000000d */
[C---:B------:R-:W-:Y:S01]  /*1f30*/  FFMA R6, R21.reuse, R6, R20 ;  /* 0x0000000615067223 */ /* 0x040fe20000000014 */
[----:B------:R-:W4:Y:S01]  /*1f40*/  LDS R13, [R0.X4+0x11b8] ;  /* 0x0011b800000d7984 */ /* 0x000f220000004800 */
[C---:B------:R-:W-:Y:S02]  /*1f50*/  FFMA R38, R21.reuse, R10, R38 ;  /* 0x0000000a15267223 */ /* 0x040fe40000000026 */
[----:B------:R-:W-:Y:S02]  /*1f60*/  FFMA R16, R21, R18, R16 ;  /* 0x0000001215107223 */ /* 0x000fe40000000010 */
[C---:B------:R-:W-:Y:S02]  /*1f70*/  FFMA R44, R50.reuse, R19, R44 ;  /* 0x00000013322c7223 */ /* 0x040fe4000000002c */
[----:B------:R-:W-:-:S02]  /*1f80*/  FFMA R40, R50, R15, R40 ;  /* 0x0000000f32287223 */ /* 0x000fc40000000028 */
[C---:B------:R-:W-:Y:S02]  /*1f90*/  FFMA R42, R50.reuse, R7, R42 ;  /* 0x00000007322a7223 */ /* 0x040fe4000000002a */
[----:B------:R-:W-:Y:S02]  /*1fa0*/  FFMA R36, R50, R11, R36 ;  /* 0x0000000b32247223 */ /* 0x000fe40000000024 */
[C---:B0-----:R-:W-:Y:S01]  /*1fb0*/  FFMA R10, R4.reuse, R19, R5 ;  /* 0x00000013040a7223 */ /* 0x041fe20000000005 */
[----:B------:R-:W0:Y:S01]  /*1fc0*/  LDS R50, [R0.X4+0x12d0] ;  /* 0x0012d00000327984 */ /* 0x000e220000004800 */
[-C--:B------:R-:W-:Y:S02]  /*1fd0*/  FFMA R14, R4, R15.reuse, R22 ;  /* 0x0000000f040e7223 */ /* 0x080fe40000000016 */
[----:B-1----:R-:W-:Y:S01]  /*1fe0*/  FFMA R39, R48, R15, R39 ;  /* 0x0000000f30277223 */ /* 0x002fe20000000027 */
[----:B------:R-:W1:Y:S01]  /*1ff0*/  LDS.128 R20, [R30+0x1cd0] ;  /* 0x001cd0001e147984 */ /* 0x000e620000000c00 */
[----:B------:R-:W-:-:S02]  /*2000*/  FFMA R18, R4, R7, R9 ;  /* 0x0000000704127223 */ /* 0x000fc40000000009 */
[C---:B--2---:R-:W-:Y:S02]  /*2010*/  FFMA R34, R8.reuse, R19, R34 ;  /* 0x0000001308227223 */ /* 0x044fe40000000022 */
[----:B------:R-:W-:Y:S02]  /*2020*/  FFMA R12, R8, R15, R12 ;  /* 0x0000000f080c7223 */ /* 0x000fe4000000000c */
[----:B------:R-:W-:Y:S02]  /*2030*/  FFMA R46, R4, R11, R46 ;  /* 0x0000000b042e7223 */ /* 0x000fe4000000002e */
[----:B------:R-:W-:Y:S02]  /*2040*/  FFMA R32, R8, R7, R32 ;  /* 0x0000000708207223 */ /* 0x000fe40000000020 */
[C---:B------:R-:W-:Y:S02]  /*2050*/  FFMA R19, R48.reuse, R19, R16 ;  /* 0x0000001330137223 */ /* 0x040fe40000000010 */
[----:B------:R-:W-:-:S02]  /*2060*/  FFMA R15, R48, R7, R6 ;  /* 0x00000007300f7223 */ /* 0x000fc40000000006 */
[-C--:B------:R-:W-:Y:S01]  /*2070*/  FFMA R35, R8, R11.reuse, R35 ;  /* 0x0000000b08237223 */ /* 0x080fe20000000023 */
[----:B------:R-:W2:Y:S01]  /*2080*/  LDS.128 R4, [R30+0x1d50] ;  /* 0x001d50001e047984 */ /* 0x000ea20000000c00 */
[----:B------:R-:W-:Y:S02]  /*2090*/  FFMA R38, R48, R11, R38 ;  /* 0x0000000b30267223 */ /* 0x000fe40000000026 */
[C---:B---3--:R-:W-:Y:S01]  /*20a0*/  FFMA R16, R24.reuse, R33, R10 ;  /* 0x0000002118107223 */ /* 0x048fe2000000000a */
[----:B------:R-:W-:Y:S01]  /*20b0*/  LDS R48, [R0.X4+0x1260] ;  /* 0x0012600000307984 */ /* 0x000fe20000004800 */
[C---:B------:R-:W-:Y:S02]  /*20c0*/  FFMA R44, R24.reuse, R17, R44 ;  /* 0x00000011182c7223 */ /* 0x040fe4000000002c */
[C---:B----4-:R-:W-:Y:S01]  /*20d0*/  FFMA R34, R24.reuse, R13, R34 ;  /* 0x0000000d18227223 */ /* 0x050fe20000000022 */
[----:B------:R-:W3:Y:S01]  /*20e0*/  LDS.128 R8, [R30+0x1dd0] ;  /* 0x001dd0001e087984 */ /* 0x000ee20000000c00 */
[----:B------:R-:W-:-:S02]  /*20f0*/  FFMA R24, R24, R37, R19 ;  /* 0x0000002518187223 */ /* 0x000fc40000000013 */
[-C--:B------:R-:W-:Y:S01]  /*2100*/  FFMA R34, R52, R25.reuse, R34 ;  /* 0x0000001934227223 */ /* 0x080fe20000000022 */
[----:B------:R-:W4:Y:S01]  /*2110*/  LDS R19, [R0.X4+0x13b0] ;  /* 0x0013b00000137984 */ /* 0x000f220000004800 */
[----:B0-----:R-:W-:Y:S02]  /*2120*/  FFMA R44, R50, R25, R44 ;  /* 0x00000019322c7223 */ /* 0x001fe4000000002c */
[-C--:B-1----:R-:W-:Y:S02]  /*2130*/  FFMA R14, R33, R20.reuse, R14 ;  /* 0x00000014210e7223 */ /* 0x082fe4000000000e */
[-C--:B------:R-:W-:Y:S02]  /*2140*/  FFMA R12, R13, R20.reuse, R12 ;  /* 0x000000140d0c7223 */ /* 0x080fe4000000000c */
[-C--:B------:R-:W-:Y:S02]  /*2150*/  FFMA R40, R17, R20.reuse, R40 ;  /* 0x0000001411287223 */ /* 0x080fe40000000028 */
[----:B------:R-:W-:-:S02]  /*2160*/  FFMA R20, R37, R20, R39 ;  /* 0x0000001425147223 */ /* 0x000fc40000000027 */
[-C--:B------:R-:W-:Y:S02]  /*2170*/  FFMA R12, R52, R21.reuse, R12 ;  /* 0x00000015340c7223 */ /* 0x080fe4000000000c */
[----:B------:R-:W-:Y:S02]  /*2180*/  FFMA R40, R50, R21, R40 ;  /* 0x0000001532287223 */ /* 0x000fe40000000028 */
[-C--:B--2---:R-:W-:Y:S02]  /*2190*/  FFMA R18, R33, R4.reuse, R18 ;  /* 0x0000000421127223 */ /* 0x084fe40000000012 */
[-C--:B------:R-:W-:Y:S02]  /*21a0*/  FFMA R32, R13, R4.reuse, R32 ;  /* 0x000000040d207223 */ /* 0x080fe40000000020 */
[-C--:B------:R-:W-:Y:S02]  /*21b0*/  FFMA R42, R17, R4.reuse, R42 ;  /* 0x00000004112a7223 */ /* 0x080fe4000000002a */
[----:B------:R-:W-:-:S02]  /*21c0*/  FFMA R4, R37, R4, R15 ;  /* 0x0000000425047223 */ /* 0x000fc4000000000f */
[-C--:B---3--:R-:W-:Y:S01]  /*21d0*/  FFMA R33, R33, R8.reuse, R46 ;  /* 0x0000000821217223 */ /* 0x088fe2000000002e */
[----:B------:R-:W-:Y:S01]  /*21e0*/  LDS R15, [R0.X4+0x13e8] ;  /* 0x0013e800000f7984 */ /* 0x000fe20000004800 */
[-C--:B------:R-:W-:Y:S02]  /*21f0*/  FFMA R35, R13, R8.reuse, R35 ;  /* 0x000000080d237223 */ /* 0x080fe40000000023 */
[-C--:B------:R-:W-:Y:S01]  /*2200*/  FFMA R36, R17, R8.reuse, R36 ;  /* 0x0000000811247223 */ /* 0x080fe20000000024 */
[----:B------:R-:W0:Y:S01]  /*2210*/  LDS R46, [R0.X4+0x1308] ;  /* 0x00130800002e7984 */ /* 0x000e220000004800 */
[----:B------:R-:W-:Y:S02]  /*2220*/  FFMA R38, R37, R8, R38 ;  /* 0x0000000825267223 */ /* 0x000fe40000000026 */
[C---:B------:R-:W-:Y:S01]  /*2230*/  FFMA R16, R48.reuse, R25, R16 ;  /* 0x0000001930107223 */ /* 0x040fe20000000010 */
[----:B------:R-:W1:Y:S01]  /*2240*/  LDS R13, [R0.X4+0x1340] ;  /* 0x00134000000d7984 */ /* 0x000e620000004800 */
[----:B------:R-:W-:-:S02]  /*2250*/  FFMA R14, R48, R21, R14 ;  /* 0x00000015300e7223 */ /* 0x000fc4000000000e */
[C---:B------:R-:W-:Y:S01]  /*2260*/  FFMA R18, R48.reuse, R5, R18 ;  /* 0x0000000530127223 */ /* 0x040fe20000000012 */
[----:B------:R-:W2:Y:S01]  /*2270*/  LDS R17, [R0.X4+0x1378] ;  /* 0x0013780000117984 */ /* 0x000ea20000004800 */
[----:B------:R-:W-:Y:S02]  /*2280*/  FFMA R48, R48, R9, R33 ;  /* 0x0000000930307223 */ /* 0x000fe40000000021 */
[C---:B------:R-:W-:Y:S01]  /*2290*/  FFMA R32, R52.reuse, R5, R32 ;  /* 0x0000000534207223 */ /* 0x040fe20000000020 */
[----:B------:R-:W3:Y:S01]  /*22a0*/  LDS R8, [R0.X4+0x1420] ;  /* 0x0014200000087984 */ /* 0x000ee20000004800 */
[----:B------:R-:W-:Y:S02]  /*22b0*/  FFMA R35, R52, R9, R35 ;  /* 0x0000000934237223 */ /* 0x000fe40000000023 */
[C---:B------:R-:W-:Y:S01]  /*22c0*/  FFMA R42, R50.reuse, R5, R42 ;  /* 0x00000005322a7223 */ /* 0x040fe2000000002a */
[----:B------:R-:W-:Y:S01]  /*22d0*/  LDS R33, [R0.X4+0x1570] ;  /* 0x0015700000217984 */ /* 0x000fe20000004800 */
[----:B------:R-:W-:-:S02]  /*22e0*/  FFMA R36, R50, R9, R36 ;  /* 0x0000000932247223 */ /* 0x000fc40000000024 */
[C---:B----4-:R-:W-:Y:S02]  /*22f0*/  FFMA R44, R19.reuse, R26, R44 ;  /* 0x0000001a132c7223 */ /* 0x050fe4000000002c */
[C---:B------:R-:W-:Y:S02]  /*2300*/  FFMA R39, R19.reuse, R10, R36 ;  /* 0x0000000a13277223 */ /* 0x040fe40000000024 */
[C---:B------:R-:W-:Y:S02]  /*2310*/  FFMA R40, R19.reuse, R22, R40 ;  /* 0x0000001613287223 */ /* 0x040fe40000000028 */
[----:B------:R-:W-:Y:S02]  /*2320*/  FFMA R42, R19, R6, R42 ;  /* 0x00000006132a7223 */ /* 0x000fe4000000002a */
[C---:B0-----:R-:W-:Y:S02]  /*2330*/  FFMA R4, R46.reuse, R5, R4 ;  /* 0x000000052e047223 */ /* 0x041fe40000000004 */
[----:B------:R-:W-:-:S02]  /*2340*/  FFMA R38, R46, R9, R38 ;  /* 0x000000092e267223 */ /* 0x000fc40000000026 */
[C---:B------:R-:W-:Y:S02]  /*2350*/  FFMA R21, R46.reuse, R21, R20 ;  /* 0x000000152e157223 */ /* 0x040fe40000000014 */
[C---:B-1----:R-:W-:Y:S01]  /*2360*/  FFMA R5, R13.reuse, R26, R16 ;  /* 0x0000001a0d057223 */ /* 0x042fe20000000010 */
[----:B------:R-:W0:Y:S01]  /*2370*/  LDS R20, [R0.X4+0x1458] ;  /* 0x0014580000147984 */ /* 0x000e220000004800 */
[C---:B------:R-:W-:Y:S02]  /*2380*/  FFMA R14, R13.reuse, R22, R14 ;  /* 0x000000160d0e7223 */ /* 0x040fe4000000000e */
[C---:B------:R-:W-:Y:S02]  /*2390*/  FFMA R9, R13.reuse, R6, R18 ;  /* 0x000000060d097223 */ /* 0x040fe40000000012 */
[----:B------:R-:W-:Y:S02]  /*23a0*/  FFMA R48, R13, R10, R48 ;  /* 0x0000000a0d307223 */ /* 0x000fe40000000030 */
[----:B------:R-:W-:-:S02]  /*23b0*/  FFMA R25, R46, R25, R24 ;  /* 0x000000192e197223 */ /* 0x000fc40000000018 */
[C---:B--2---:R-:W-:Y:S01]  /*23c0*/  FFMA R13, R17.reuse, R6, R32 ;  /* 0x00000006110d7223 */ /* 0x044fe20000000020 */
[----:B------:R-:W1:Y:S01]  /*23d0*/  LDS R24, [R0.X4+0x1490] ;  /* 0x0014900000187984 */ /* 0x000e620000004800 */
[C---:B------:R-:W-:Y:S02]  /*23e0*/  FFMA R34, R17.reuse, R26, R34 ;  /* 0x0000001a11227223 */ /* 0x040fe40000000022 */
[-C--:B------:R-:W-:Y:S01]  /*23f0*/  FFMA R12, R17, R22.reuse, R12 ;  /* 0x00000016110c7223 */ /* 0x080fe2000000000c */
[----:B------:R-:W2:Y:S01]  /*2400*/  LDS R32, [R0.X4+0x14c8] ;  /* 0x0014c80000207984 */ /* 0x000ea20000004800 */
[C---:B------:R-:W-:Y:S02]  /*2410*/  FFMA R36, R15.reuse, R22, R21 ;  /* 0x000000160f247223 */ /* 0x040fe40000000015 */
[----:B------:R-:W-:Y:S01]  /*2420*/  FFMA R4, R15, R6, R4 ;  /* 0x000000060f047223 */ /* 0x000fe20000000004 */
[----:B------:R-:W-:Y:S01]  /*2430*/  LDS R21, [R0.X4+0x1500] ;  /* 0x0015000000157984 */ /* 0x000fe20000004800 */
[----:B------:R-:W-:-:S02]  /*2440*/  FFMA R37, R17, R10, R35 ;  /* 0x0000000a11257223 */ /* 0x000fc40000000023 */
[C---:B------:R-:W-:Y:S01]  /*2450*/  FFMA R26, R15.reuse, R26, R25 ;  /* 0x0000001a0f1a7223 */ /* 0x040fe20000000019 */
[----:B------:R-:W4:Y:S01]  /*2460*/  LDS.128 R16, [R30+0x1c60] ;  /* 0x001c60001e107984 */ /* 0x000f220000000c00 */
[----:B------:R-:W-:Y:S02]  /*2470*/  FFMA R6, R15, R10, R38 ;  /* 0x0000000a0f067223 */ /* 0x000fe40000000026 */
[C---:B---3--:R-:W-:Y:S01]  /*2480*/  FFMA R10, R8.reuse, R27, R5 ;  /* 0x0000001b080a7223 */ /* 0x048fe20000000005 */
[----:B------:R-:W3:Y:S01]  /*2490*/  LDS R25, [R0.X4+0x1538] ;  /* 0x0015380000197984 */ /* 0x000ee20000004800 */
[C---:B------:R-:W-:Y:S02]  /*24a0*/  FFMA R22, R8.reuse, R23, R14 ;  /* 0x0000001708167223 */ /* 0x040fe4000000000e */
[C---:B------:R-:W-:Y:S01]  /*24b0*/  FFMA R38, R8.reuse, R7, R9 ;  /* 0x0000000708267223 */ /* 0x040fe20000000009 */
[----:B------:R-:W5:Y:S01]  /*24c0*/  LDS R35, [R0.X4+0x15a8] ;  /* 0x0015a80000237984 */ /* 0x000f620000004800 */
[----:B------:R-:W-:-:S03]  /*24d0*/  FFMA R48, R8, R11, R48 ;  /* 0x0000000b08307223 */ /* 0x000fc60000000030 */
[----:B------:R-:W-:Y:S01]  /*24e0*/  LDS R46, [R0.X4+0x15e0] ;  /* 0x0015e000002e7984 */ /* 0x000fe20000004800 */
[C---:B0-----:R-:W-:Y:S02]  /*24f0*/  FFMA R8, R20.reuse, R27, R34 ;  /* 0x0000001b14087223 */ /* 0x041fe40000000022 */
[C---:B------:R-:W-:Y:S02]  /*2500*/  FFMA R34, R20.reuse, R23, R12 ;  /* 0x0000001714227223 */ /* 0x040fe4000000000c */
[C---:B------:R-:W-:Y:S02]  /*2510*/  FFMA R41, R20.reuse, R7, R13 ;  /* 0x0000000714297223 */ /* 0x040fe4000000000d */
[----:B------:R-:W0:Y:S01]  /*2520*/  LDS.128 R12, [R30+0x1ce0] ;  /* 0x001ce0001e0c7984 */ /* 0x000e220000000c00 */
[----:B------:R-:W-:Y:S02]  /*2530*/  FFMA R37, R20, R11, R37 ;  /* 0x0000000b14257223 */ /* 0x000fe40000000025 */
[----:B-1----:R-:W-:-:S02]  /*2540*/  FFMA R44, R24, R27, R44 ;  /* 0x0000001b182c7223 */ /* 0x002fc4000000002c */
[-C--:B------:R-:W-:Y:S02]  /*2550*/  FFMA R40, R24, R23.reuse, R40 ;  /* 0x0000001718287223 */ /* 0x080fe40000000028 */
[C---:B--2---:R-:W-:Y:S02]  /*2560*/  FFMA R36, R32.reuse, R23, R36 ;  /* 0x0000001720247223 */ /* 0x044fe40000000024 */
[C---:B------:R-:W-:Y:S02]  /*2570*/  FFMA R27, R32.reuse, R27, R26 ;  /* 0x0000001b201b7223 */ /* 0x040fe4000000001a */
[-C--:B------:R-:W-:Y:S02]  /*2580*/  FFMA R23, R32, R7.reuse, R4 ;  /* 0x0000000720177223 */ /* 0x080fe40000000004 */
[----:B------:R-:W-:Y:S02]  /*2590*/  FFMA R42, R24, R7, R42 ;  /* 0x00000007182a7223 */ /* 0x000fe4000000002a */
[----:B------:R-:W-:-:S02]  /*25a0*/  FFMA R32, R32, R11, R6 ;  /* 0x0000000b20207223 */ /* 0x000fc40000000006 */
[----:B------:R-:W1:Y:S01]  /*25b0*/  LDS.128 R4, [R30+0x1d60] ;  /* 0x001d60001e047984 */ /* 0x000e620000000c00 */
[----:B------:R-:W-:Y:S02]  /*25c0*/  FFMA R39, R24, R11, R39 ;  /* 0x0000000b18277223 */ /* 0x000fe40000000027 */
[C---:B----4-:R-:W-:Y:S02]  /*25d0*/  FFMA R26, R16.reuse, R21, R10 ;  /* 0x00000015101a7223 */ /* 0x050fe4000000000a */
[C---:B---3--:R-:W-:Y:S02]  /*25e0*/  FFMA R20, R16.reuse, R25, R8 ;  /* 0x0000001910147223 */ /* 0x048fe40000000008 */
[----:B------:R-:W2:Y:S01]  /*25f0*/  LDS.128 R8, [R30+0x1de0] ;  /* 0x001de0001e087984 */ /* 0x000ea20000000c00 */
[C---:B------:R-:W-:Y:S02]  /*2600*/  FFMA R24, R16.reuse, R33, R44 ;  /* 0x0000002110187223 */ /* 0x040fe4000000002c */
[----:B-----5:R-:W-:Y:S01]  /*2610*/  FFMA R16, R16, R35, R27 ;  /* 0x0000002310107223 */ /* 0x020fe2000000001b */
[----:B------:R-:W3:Y:S01]  /*2620*/  LDS R44, [R0.X4+0x1650] ;  /* 0x00165000002c7984 */ /* 0x000ee20000004800 */
[----:B0-----:R-:W-:-:S02]  /*2630*/  FFMA R22, R21, R12, R22 ;  /* 0x0000000c15167223 */ /* 0x001fc40000000016 */
[-C--:B------:R-:W-:Y:S02]  /*2640*/  FFMA R34, R25, R12.reuse, R34 ;  /* 0x0000000c19227223 */ /* 0x080fe40000000022 */
[-C--:B------:R-:W-:Y:S02]  /*2650*/  FFMA R40, R33, R12.reuse, R40 ;  /* 0x0000000c21287223 */ /* 0x080fe40000000028 */
[----:B------:R-:W-:Y:S02]  /*2660*/  FFMA R12, R35, R12, R36 ;  /* 0x0000000c230c7223 */ /* 0x000fe40000000024 */
[-C--:B-1----:R-:W-:Y:S02]  /*2670*/  FFMA R27, R21, R4.reuse, R38 ;  /* 0x00000004151b7223 */ /* 0x082fe40000000026 */
[----:B------:R-:W0:Y:S01]  /*2680*/  LDS R38, [R0.X4+0x1618] ;  /* 0x0016180000267984 */ /* 0x000e220000004800 */
[-C--:B------:R-:W-:Y:S02]  /*2690*/  FFMA R36, R25, R4.reuse, R41 ;  /* 0x0000000419247223 */ /* 0x080fe40000000029 */
[-C--:B------:R-:W-:Y:S01]  /*26a0*/  FFMA R42, R33, R4.reuse, R42 ;  /* 0x00000004212a7223 */ /* 0x080fe2000000002a */
[----:B------:R-:W-:Y:S01]  /*26b0*/  LDS R41, [R0.X4+0x16f8] ;  /* 0x0016f80000297984 */ /* 0x000fe20000004800 */
[----:B------:R-:W-:-:S02]  /*26c0*/  FFMA R4, R35, R4, R23 ;  /* 0x0000000423047223 */ /* 0x000fc40000000017 */
[-C--:B--2---:R-:W-:Y:S01]  /*26d0*/  FFMA R39, R33, R8.reuse, R39 ;  /* 0x0000000821277223 */ /* 0x084fe20000000027 */
[----:B------:R-:W1:Y:S01]  /*26e0*/  LDS R23, [R0.X4+0x1688] ;  /* 0x0016880000177984 */ /* 0x000e620000004800 */
[-C--:B------:R-:W-:Y:S02]  /*26f0*/  FFMA R43, R25, R8.reuse, R37 ;  /* 0x00000008192b7223 */ /* 0x080fe40000000025 */
[----:B------:R-:W-:Y:S01]  /*2700*/  FFMA R32, R35, R8, R32 ;  /* 0x0000000823207223 */ /* 0x000fe20000000020 */
[----:B------:R-:W2:Y:S01]  /*2710*/  LDS R33, [R0.X4+0x16c0] ;  /* 0x0016c00000217984 */ /* 0x000ea20000004800 */
[C---:B---3--:R-:W-:Y:S02]  /*2720*/  FFMA R24, R44.reuse, R17, R24 ;  /* 0x000000112c187223 */ /* 0x048fe40000000018 */
[C---:B------:R-:W-:Y:S02]  /*2730*/  FFMA R40, R44.reuse, R13, R40 ;  /* 0x0000000d2c287223 */ /* 0x040fe40000000028 */
[----:B------:R-:W-:-:S02]  /*2740*/  FFMA R42, R44, R5, R42 ;  /* 0x000000052c2a7223 */ /* 0x000fc4000000002a */
[----:B------:R-:W-:Y:S02]  /*2750*/  FFMA R44, R44, R9, R39 ;  /* 0x000000092c2c7223 */ /* 0x000fe40000000027 */
[----:B------:R-:W3:Y:S01]  /*2760*/  LDS R39, [R0.X4+0x1768] ;  /* 0x0017680000277984 */ /* 0x000ee20000004800 */
[----:B------:R-:W-:Y:S02]  /*2770*/  FFMA R48, R21, R8, R48 ;  /* 0x0000000815307223 */ /* 0x000fe40000000030 */
[C---:B------:R-:W-:Y:S01]  /*2780*/  FFMA R21, R46.reuse, R17, R26 ;  /* 0x000000112e157223 */ /* 0x040fe2000000001a */
[----:B------:R-:W4:Y:S01]  /*2790*/  LDS R8, [R0.X4+0x17d8] ;  /* 0x0017d80000087984 */ /* 0x000f220000004800 */
[C---:B------:R-:W-:Y:S02]  /*27a0*/  FFMA R25, R46.reuse, R13, R22 ;  /* 0x0000000d2e197223 */ /* 0x040fe40000000016 */
[C---:B------:R-:W-:Y:S02]  /*27b0*/  FFMA R27, R46.reuse, R5, R27 ;  /* 0x000000052e1b7223 */ /* 0x040fe4000000001b */
[----:B------:R-:W-:-:S02]  /*27c0*/  FFMA R46, R46, R9, R48 ;  /* 0x000000092e2e7223 */ /* 0x000fc40000000030 */
[C---:B0-----:R-:W-:Y:S02]  /*27d0*/  FFMA R35, R38.reuse, R17, R20 ;  /* 0x0000001126237223 */ /* 0x041fe40000000014 */
[C---:B------:R-:W-:Y:S01]  /*27e0*/  FFMA R37, R38.reuse, R13, R34 ;  /* 0x0000000d26257223 */ /* 0x040fe20000000022 */
[----:B------:R-:W0:Y:S01]  /*27f0*/  LDS R20, [R0.X4+0x17a0] ;  /* 0x0017a00000147984 */ /* 0x000e220000004800 */
[C---:B------:R-:W-:Y:S02]  /*2800*/  FFMA R36, R38.reuse, R5, R36 ;  /* 0x0000000526247223 */ /* 0x040fe40000000024 */
[----:B------:R-:W-:Y:S02]  /*2810*/  FFMA R38, R38, R9, R43 ;  /* 0x0000000926267223 */ /* 0x000fe4000000002b */
[----:B------:R-:W5:Y:S01]  /*2820*/  LDS R43, [R0.X4+0x1730] ;  /* 0x00173000002b7984 */ /* 0x000f620000004800 */
[C---:B-1----:R-:W-:Y:S02]  /*2830*/  FFMA R16, R23.reuse, R17, R16 ;  /* 0x0000001117107223 */ /* 0x042fe40000000010 */
[----:B------:R-:W-:-:S02]  /*2840*/  FFMA R17, R23, R13, R12 ;  /* 0x0000000d17117223 */ /* 0x000fc4000000000c */
[C---:B------:R-:W-:Y:S01]  /*2850*/  FFMA R22, R23.reuse, R5, R4 ;  /* 0x0000000517167223 */ /* 0x040fe20000000004 */
[----:B------:R-:W1:Y:S01]  /*2860*/  LDS R12, [R0.X4+0x1810] ;  /* 0x00181000000c7984 */ /* 0x000e620000004800 */
[----:B------:R-:W-:Y:S02]  /*2870*/  FFMA R32, R23, R9, R32 ;  /* 0x0000000917207223 */ /* 0x000fe40000000020 */
[C---:B--2---:R-:W-:Y:S01]  /*2880*/  FFMA R21, R33.reuse, R18, R21 ;  /* 0x0000001221157223 */ /* 0x044fe20000000015 */
[----:B------:R-:W2:Y:S01]  /*2890*/  LDS R4, [R0.X4+0x1848] ;  /* 0x0018480000047984 */ /* 0x000ea20000004800 */
[C---:B------:R-:W-:Y:S02]  /*28a0*/  FFMA R25, R33.reuse, R14, R25 ;  /* 0x0000000e21197223 */ /* 0x040fe40000000019 */
[C---:B------:R-:W-:Y:S02]  /*28b0*/  FFMA R9, R33.reuse, R6, R27 ;  /* 0x0000000621097223 */ /* 0x040fe4000000001b */
[----:B------:R-:W-:-:S02]  /*28c0*/  FFMA R46, R33, R10, R46 ;  /* 0x0000000a212e7223 */ /* 0x000fc4000000002e */
[C---:B------:R-:W-:Y:S02]  /*28d0*/  FFMA R23, R41.reuse, R18, R35 ;  /* 0x0000001229177223 */ /* 0x040fe40000000023 */
[C---:B------:R-:W-:Y:S02]  /*28e0*/  FFMA R33, R41.reuse, R14, R37 ;  /* 0x0000000e29217223 */ /* 0x040fe40000000025 */
[C---:B------:R-:W-:Y:S02]  /*28f0*/  FFMA R37, R41.reuse, R6, R36 ;  /* 0x0000000629257223 */ /* 0x040fe40000000024 */
[----:B------:R-:W-:Y:S02]  /*2900*/  FFMA R38, R41, R10, R38 ;  /* 0x0000000a29267223 */ /* 0x000fe40000000026 */
[C---:B---3--:R-:W-:Y:S02]  /*2910*/  FFMA R36, R39.reuse, R18, R16 ;  /* 0x0000001227247223 */ /* 0x048fe40000000010 */
[----:B------:R-:W-:-:S02]  /*2920*/  FFMA R16, R39, R6, R22 ;  /* 0x0000000627107223 */ /* 0x000fc40000000016 */
[C---:B----4-:R-:W-:Y:S02]  /*2930*/  FFMA R33, R8.reuse, R15, R33 ;  /* 0x0000000f08217223 */ /* 0x050fe40000000021 */
[-C--:B------:R-:W-:Y:S02]  /*2940*/  FFMA R37, R8, R7.reuse, R37 ;  /* 0x0000000708257223 */ /* 0x080fe40000000025 */
[C---:B0-----:R-:W-:Y:S02]  /*2950*/  FFMA R9, R20.reuse, R7, R9 ;  /* 0x0000000714097223 */ /* 0x041fe40000000009 */
[----:B------:R-:W-:Y:S02]  /*2960*/  FFMA R35, R20, R11, R46 ;  /* 0x0000000b14237223 */ /* 0x000fe4000000002e */
[C---:B-----5:R-:W-:Y:S02]  /*2970*/  FFMA R5, R43.reuse, R14, R40 ;  /* 0x0000000e2b057223 */ /* 0x060fe40000000028 */
[C---:B------:R-:W-:Y:S01]  /*2980*/  FFMA R41, R43.reuse, R6, R42 ;  /* 0x000000062b297223 */ /* 0x040fe2000000002a */
[----:B------:R-:W-:Y:S01]  /*2990*/  LDS R40, [R0.X4+0x1998] ;  /* 0x0019980000287984 */ /* 0x000fe20000004800 */
[----:B------:R-:W-:-:S02]  /*29a0*/  FFMA R34, R43, R18, R24 ;  /* 0x000000122b227223 */ /* 0x000fc40000000018 */
[----:B------:R-:W-:Y:S01]  /*29b0*/  FFMA R13, R43, R10, R44 ;  /* 0x0000000a2b0d7223 */ /* 0x000fe2000000002c */
[----:B------:R-:W-:Y:S01]  /*29c0*/  LDS R42, [R0.X4+0x1960] ;  /* 0x00196000002a7984 */ /* 0x000fe20000004800 */
[C---:B------:R-:W-:Y:S02]  /*29d0*/  FFMA R14, R39.reuse, R14, R17 ;  /* 0x0000000e270e7223 */ /* 0x040fe40000000011 */
[----:B------:R-:W-:Y:S01]  /*29e0*/  FFMA R6, R39, R10, R32 ;  /* 0x0000000a27067223 */ /* 0x000fe20000000020 */
[----:B------:R-:W-:Y:S01]  /*29f0*/  LDS R44, [R0.X4+0x1a08] ;  /* 0x001a0800002c7984 */ /* 0x000fe20000004800 */
[C---:B------:R-:W-:Y:S02]  /*2a00*/  FFMA R18, R20.reuse, R19, R21 ;  /* 0x0000001314127223 */ /* 0x040fe40000000015 */
[----:B------:R-:W-:Y:S01]  /*2a10*/  FFMA R17, R20, R15, R25 ;  /* 0x0000000f14117223 */ /* 0x000fe20000000019 */
[----:B------:R-:W-:Y:S01]  /*2a20*/  LDS R39, [R0.X4+0x1880] ;  /* 0x0018800000277984 */ /* 0x000fe20000004800 */
[----:B------:R-:W-:-:S02]  /*2a30*/  FFMA R32, R8, R19, R23 ;  /* 0x0000001308207223 */ /* 0x000fc40000000017 */
[----:B------:R-:W-:Y:S01]  /*2a40*/  FFMA R43, R8, R11, R38 ;  /* 0x0000000b082b7223 */ /* 0x000fe20000000026 */
[----:B------:R-:W0:Y:S01]  /*2a50*/  LDS.128 R20, [R30+0x1c70] ;  /* 0x001c70001e147984 */ /* 0x000e220000000c00 */
[-C--:B-1----:R-:W-:Y:S02]  /*2a60*/  FFMA R34, R12, R19.reuse, R34 ;  /* 0x000000130c227223 */ /* 0x082fe40000000022 */
[----:B--2---:R-:W-:Y:S01]  /*2a70*/  FFMA R36, R4, R19, R36 ;  /* 0x0000001304247223 */ /* 0x004fe20000000024 */
[----:B------:R-:W1:Y:S01]  /*2a80*/  LDS.128 R24, [R30+0x1cf0] ;  /* 0x001cf0001e187984 */ /* 0x000e620000000c00 */
[C---:B------:R-:W-:Y:S02]  /*2a90*/  FFMA R8, R12.reuse, R15, R5 ;  /* 0x0000000f0c087223 */ /* 0x040fe40000000005 */
[C---:B------:R-:W-:Y:S02]  /*2aa0*/  FFMA R41, R12.reuse, R7, R41 ;  /* 0x000000070c297223 */ /* 0x040fe40000000029 */
[----:B------:R-:W-:-:S02]  /*2ab0*/  FFMA R10, R12, R11, R13 ;  /* 0x0000000b0c0a7223 */ /* 0x000fc4000000000d */
[C---:B------:R-:W-:Y:S02]  /*2ac0*/  FFMA R19, R4.reuse, R15, R14 ;  /* 0x0000000f04137223 */ /* 0x040fe4000000000e */
[----:B------:R-:W2:Y:S01]  /*2ad0*/  LDS.128 R12, [R30+0x1d70] ;  /* 0x001d70001e0c7984 */ /* 0x000ea20000000c00 */
[C---:B------:R-:W-:Y:S02]  /*2ae0*/  FFMA R16, R4.reuse, R7, R16 ;  /* 0x0000000704107223 */ /* 0x040fe40000000010 */
[----:B------:R-:W-:Y:S02]  /*2af0*/  FFMA R11, R4, R11, R6 ;  /* 0x0000000b040b7223 */ /* 0x000fe40000000006 */
[----:B------:R3:W4:Y:S01]  /*2b00*/  LDS.128 R4, [R30+0x1df0] ;  /* 0x001df0001e047984 */ /* 0x0007220000000c00 */
[C---:B0-----:R-:W-:Y:S02]  /*2b10*/  FFMA R18, R20.reuse, R39, R18 ;  /* 0x0000002714127223 */ /* 0x041fe40000000012 */
[----:B------:R-:W-:-:S02]  /*2b20*/  FFMA R32, R20, R45, R32 ;  /* 0x0000002d14207223 */ /* 0x000fc40000000020 */
[C---:B------:R-:W-:Y:S02]  /*2b30*/  FFMA R34, R20.reuse, R47, R34 ;  /* 0x0000002f14227223 */ /* 0x040fe40000000022 */
[----:B------:R-:W-:Y:S02]  /*2b40*/  FFMA R20, R20, R49, R36 ;  /* 0x0000003114147223 */ /* 0x000fe40000000024 */
[-C--:B-1----:R-:W-:Y:S02]  /*2b50*/  FFMA R36, R39, R24.reuse, R17 ;  /* 0x0000001827247223 */ /* 0x082fe40000000011 */
[-C--:B------:R-:W-:Y:S01]  /*2b60*/  FFMA R38, R45, R24.reuse, R33 ;  /* 0x000000182d267223 */ /* 0x080fe20000000021 */
[----:B------:R-:W-:Y:S01]  /*2b70*/  LDS R17, [R0.X4+0x1a78] ;  /* 0x001a780000117984 */ /* 0x000fe20000004800 */
[-C--:B------:R-:W-:Y:S02]  /*2b80*/  FFMA R8, R47, R24.reuse, R8 ;  /* 0x000000182f087223 */ /* 0x080fe40000000008 */
[----:B------:R-:W-:Y:S01]  /*2b90*/  FFMA R24, R49, R24, R19 ;  /* 0x0000001831187223 */ /* 0x000fe20000000013 */
[----:B------:R-:W-:Y:S01]  /*2ba0*/  LDS R33, [R0.X4+0x1ab0] ;  /* 0x001ab00000217984 */ /* 0x000fe20000004800 */
[----:B--2---:R-:W-:-:S02]  /*2bb0*/  FFMA R19, R39, R12, R9 ;  /* 0x0000000c27137223 */ /* 0x004fc40000000009 */
[-C--:B------:R-:W-:Y:S01]  /*2bc0*/  FFMA R37, R45, R12.reuse, R37 ;  /* 0x0000000c2d257223 */ /* 0x080fe20000000025 */
[----:B------:R-:W0:Y:S01]  /*2bd0*/  LDS R9, [R0.X4+0x1a40] ;  /* 0x001a400000097984 */ /* 0x000e220000004800 */
[-C--:B---3--:R-:W-:Y:S02]  /*2be0*/  FFMA R30, R47, R12.reuse, R41 ;  /* 0x0000000c2f1e7223 */ /* 0x088fe40000000029 */
[----:B------:R-:W-:Y:S02]  /*2bf0*/  FFMA R16, R49, R12, R16 ;  /* 0x0000000c31107223 */ /* 0x000fe40000000010 */
[----:B------:R-:W1:Y:S01]  /*2c00*/  LDS R12, [R0.X4+0x19d0] ;  /* 0x0019d000000c7984 */ /* 0x000e620000004800 */
[-C--:B----4-:R-:W-:Y:S02]  /*2c10*/  FFMA R35, R39, R4.reuse, R35 ;  /* 0x0000000427237223 */ /* 0x090fe40000000023 */
[----:B------:R-:W-:Y:S02]  /*2c20*/  FFMA R10, R47, R4, R10 ;  /* 0x000000042f0a7223 */ /* 0x000fe4000000000a */
[----:B------:R-:W-:-:S02]  /*2c30*/  FFMA R18, R42, R21, R18 ;  /* 0x000000152a127223 */ /* 0x000fc40000000012 */
[C---:B------:R-:W-:Y:S02]  /*2c40*/  FFMA R36, R42.reuse, R25, R36 ;  /* 0x000000192a247223 */ /* 0x040fe40000000024 */
[C---:B------:R-:W-:Y:S02]  /*2c50*/  FFMA R19, R42.reuse, R13, R19 ;  /* 0x0000000d2a137223 */ /* 0x040fe40000000013 */
[----:B------:R-:W-:Y:S02]  /*2c60*/  FFMA R42, R42, R5, R35 ;  /* 0x000000052a2a7223 */ /* 0x000fe40000000023 */
[----:B------:R-:W2:Y:S01]  /*2c70*/  LDS R35, [R0.X4+0x1ae8] ;  /* 0x001ae80000237984 */ /* 0x000ea20000004800 */
[-C--:B------:R-:W-:Y:S02]  /*2c80*/  FFMA R43, R45, R4.reuse, R43 ;  /* 0x000000042d2b7223 */ /* 0x080fe4000000002b */
[----:B------:R-:W-:Y:S02]  /*2c90*/  FFMA R11, R49, R4, R11 ;  /* 0x00000004310b7223 */ /* 0x000fe4000000000b */
[----:B------:R-:W3:Y:S01]  /*2ca0*/  LDS R4, [R0.X4+0x1bc8] ;  /* 0x001bc80000047984 */ /* 0x000ee20000004800 */
[----:B------:R-:W-:-:S02]  /*2cb0*/  FFMA R32, R40, R21, R32 ;  /* 0x0000001528207223 */ /* 0x000fc40000000020 */
[C---:B------:R-:W-:Y:S02]  /*2cc0*/  FFMA R38, R40.reuse, R25, R38 ;  /* 0x0000001928267223 */ /* 0x040fe40000000026 */
[C---:B------:R-:W-:Y:S02]  /*2cd0*/  FFMA R37, R40.reuse, R13, R37 ;  /* 0x0000000d28257223 */ /* 0x040fe40000000025 */
[----:B------:R-:W-:Y:S02]  /*2ce0*/  FFMA R40, R40, R5, R43 ;  /* 0x0000000528287223 */ /* 0x000fe4000000002b */
[C---:B------:R-:W-:Y:S02]  /*2cf0*/  FFMA R20, R44.reuse, R21, R20 ;  /* 0x000000152c147223 */ /* 0x040fe40000000014 */
[C---:B------:R-:W-:Y:S02]  /*2d00*/  FFMA R24, R44.reuse, R25, R24 ;  /* 0x000000192c187223 */ /* 0x040fe40000000018 */
[----:B------:R-:W-:-:S02]  /*2d10*/  FFMA R16, R44, R13, R16 ;  /* 0x0000000d2c107223 */ /* 0x000fc40000000010 */
[----:B------:R-:W-:Y:S02]  /*2d20*/  FFMA R11, R44, R5, R11 ;  /* 0x000000052c0b7223 */ /* 0x000fe4000000000b */
[C---:B0-----:R-:W-:Y:S02]  /*2d30*/  FFMA R18, R9.reuse, R22, R18 ;  /* 0x0000001609127223 */ /* 0x041fe40000000012 */
[C---:B------:R-:W-:Y:S02]  /*2d40*/  FFMA R36, R9.reuse, R26, R36 ;  /* 0x0000001a09247223 */ /* 0x040fe40000000024 */
[----:B------:R-:W-:Y:S02]  /*2d50*/  FFMA R19, R9, R14, R19 ;  /* 0x0000000e09137223 */ /* 0x000fe40000000013 */
[C---:B-1----:R-:W-:Y:S02]  /*2d60*/  FFMA R39, R12.reuse, R21, R34 ;  /* 0x000000150c277223 */ /* 0x042fe40000000022 */
[----:B------:R-:W-:-:S02]  /*2d70*/  FFMA R34, R12, R25, R8 ;  /* 0x000000190c227223 */ /* 0x000fc40000000008 */
[C---:B------:R-:W-:Y:S01]  /*2d80*/  FFMA R30, R12.reuse, R13, R30 ;  /* 0x0000000d0c1e7223 */ /* 0x040fe2000000001e */
[----:B------:R-:W0:Y:S01]  /*2d90*/  LDS R8, [R0.X4+0x1b90] ;  /* 0x001b900000087984 */ /* 0x000e220000004800 */
[----:B------:R-:W-:Y:S02]  /*2da0*/  FFMA R41, R12, R5, R10 ;  /* 0x000000050c297223 */ /* 0x000fe4000000000a */
[----:B------:R-:W-:Y:S01]  /*2db0*/  FFMA R42, R9, R6, R42 ;  /* 0x00000006092a7223 */ /* 0x000fe2000000002a */
[----:B------:R-:W1:Y:S01]  /*2dc0*/  LDS R12, [R0.X4+0x1b20] ;  /* 0x001b2000000c7984 */ /* 0x000e620000004800 */
[C---:B------:R-:W-:Y:S02]  /*2dd0*/  FFMA R32, R17.reuse, R22, R32 ;  /* 0x0000001611207223 */ /* 0x040fe40000000020 */
[----:B------:R-:W-:Y:S01]  /*2de0*/  FFMA R38, R17, R26, R38 ;  /* 0x0000001a11267223 */ /* 0x000fe20000000026 */
[----:B------:R-:W4:Y:S01]  /*2df0*/  LDS R10, [R0.X4+0x1b58] ;  /* 0x001b5800000a7984 */ /* 0x000f220000004800 */
[----:B------:R-:W-:-:S02]  /*2e00*/  FFMA R39, R33, R22, R39 ;  /* 0x0000001621277223 */ /* 0x000fc40000000027 */
[C---:B------:R-:W-:Y:S02]  /*2e10*/  FFMA R34, R33.reuse, R26, R34 ;  /* 0x0000001a21227223 */ /* 0x040fe40000000022 */
[----:B------:R-:W-:Y:S02]  /*2e20*/  FFMA R41, R33, R6, R41 ;  /* 0x0000000621297223 */ /* 0x000fe40000000029 */
[C---:B------:R-:W-:Y:S02]  /*2e30*/  FFMA R37, R17.reuse, R14, R37 ;  /* 0x0000000e11257223 */ /* 0x040fe40000000025 */
[----:B------:R-:W-:Y:S02]  /*2e40*/  FFMA R40, R17, R6, R40 ;  /* 0x0000000611287223 */ /* 0x000fe40000000028 */
[----:B------:R-:W-:Y:S02]  /*2e50*/  FFMA R30, R33, R14, R30 ;  /* 0x0000000e211e7223 */ /* 0x000fe4000000001e */
[----:B--2---:R-:W-:-:S02]  /*2e60*/  FFMA R22, R35, R22, R20 ;  /* 0x0000001623167223 */ /* 0x004fc40000000014 */
[C---:B------:R-:W-:Y:S02]  /*2e70*/  FFMA R24, R35.reuse, R26, R24 ;  /* 0x0000001a23187223 */ /* 0x040fe40000000018 */
[C---:B------:R-:W-:Y:S02]  /*2e80*/  FFMA R16, R35.reuse, R14, R16 ;  /* 0x0000000e23107223 */ /* 0x040fe40000000010 */
[----:B------:R-:W-:Y:S02]  /*2e90*/  FFMA R11, R35, R6, R11 ;  /* 0x00000006230b7223 */ /* 0x000fe4000000000b */
[----:B---3--:R-:W-:Y:S02]  /*2ea0*/  FFMA R16, R4, R15, R16 ;  /* 0x0000000f04107223 */ /* 0x008fe40000000010 */
[C---:B0-----:R-:W-:Y:S02]  /*2eb0*/  FFMA R14, R8.reuse, R23, R39 ;  /* 0x00000017080e7223 */ /* 0x041fe40000000027 */
[----:B------:R-:W-:-:S02]  /*2ec0*/  FFMA R20, R8, R27, R34 ;  /* 0x0000001b08147223 */ /* 0x000fc40000000022 */
[C---:B-1----:R-:W-:Y:S02]  /*2ed0*/  FFMA R13, R12.reuse, R23, R18 ;  /* 0x000000170c0d7223 */ /* 0x042fe40000000012 */
[C---:B------:R-:W-:Y:S02]  /*2ee0*/  FFMA R18, R12.reuse, R27, R36 ;  /* 0x0000001b0c127223 */ /* 0x040fe40000000024 */
[C---:B------:R-:W-:Y:S02]  /*2ef0*/  FFMA R17, R12.reuse, R15, R19 ;  /* 0x0000000f0c117223 */ /* 0x040fe40000000013 */
[----:B------:R-:W-:Y:S02]  /*2f00*/  FFMA R33, R12, R7, R42 ;  /* 0x000000070c217223 */ /* 0x000fe4000000002a */
[C---:B----4-:R-:W-:Y:S02]  /*2f10*/  FFMA R12, R10.reuse, R23, R32 ;  /* 0x000000170a0c7223 */ /* 0x050fe40000000020 */
[----:B------:R-:W-:-:S02]  /*2f20*/  FFMA R21, R10, R27, R38 ;  /* 0x0000001b0a157223 */ /* 0x000fc40000000026 */
[----:B------:R-:W-:Y:S02]  /*2f30*/  FFMA R35, R8, R7, R41 ;  /* 0x0000000708237223 */ /* 0x000fe40000000029 */
[C---:B------:R-:W-:Y:S02]  /*2f40*/  FFMA R19, R10.reuse, R15, R37 ;  /* 0x0000000f0a137223 */ /* 0x040fe40000000025 */
[----:B------:R-:W-:Y:S02]  /*2f50*/  FFMA R25, R10, R7, R40 ;  /* 0x000000070a197223 */ /* 0x000fe40000000028 */
[----:B------:R-:W-:Y:S02]  /*2f60*/  FFMA R39, R8, R15, R30 ;  /* 0x0000000f08277223 */ /* 0x000fe4000000001e */
[C---:B------:R-:W-:Y:S02]  /*2f70*/  FFMA R23, R4.reuse, R23, R22 ;  /* 0x0000001704177223 */ /* 0x040fe40000000016 */
[----:B------:R-:W-:-:S02]  /*2f80*/  FFMA R27, R4, R27, R24 ;  /* 0x0000001b041b7223 */ /* 0x000fc40000000018 */
[----:B------:R-:W-:Y:S01]  /*2f90*/  FFMA R41, R4, R7, R11 ;  /* 0x0000000704297223 */ /* 0x000fe2000000000b */
[----:B------:R-:W-:Y:S01]  /*2fa0*/  @!P0 CALL.REL.NOINC `(.L_x_0) ;  /* 0x0000001000008944 */ /* 0x000fe20003c00000 */
[----:B------:R-:W-:Y:S05]  /*2fb0*/  BRA `(.L_x_1) ;  /* 0xffffd29000007947 */ /* 0x000fea000383ffff */
.L_x_0:
[----:B------:R-:W0:Y:S01]  /*2fc0*/  S2R R2, SR_CTAID.X ;  /* 0x0000000000027919 */ /* 0x000e220000002500 */
[----:B------:R-:W-:Y:S01]  /*2fd0*/  IMAD R0, R31, 0x3100, R0 ;  /* 0x000031001f007824 */ /* 0x000fe200078e0200 */
[----:B0-----:R-:W-:Y:S02]  /*2fe0*/  SHF.R.S32.HI R5, RZ, 0x2, R2 ;  /* 0x00000002ff057819 */ /* 0x001fe40000011402 */
[----:B------:R-:W-:-:S03]  /*2ff0*/  LOP3.LUT R3, R2, 0x3, RZ, 0xc0, !PT ;  /* 0x0000000302037812 */ /* 0x000fc600078ec0ff */
[----:B------:R-:W-:-:S04]  /*3000*/  IMAD R0, R5, 0xe0, R0 ;  /* 0x000000e005007824 */ /* 0x000fc800078e0200 */
[----:B------:R-:W-:-:S04]  /*3010*/  IMAD R0, R3, 0xe, R0 ;  /* 0x0000000e03007824 */ /* 0x000fc800078e0200 */
[----:B------:R-:W-:-:S05]  /*3020*/  IMAD.WIDE R2, R0, R29, c[0x0][0x170] ;  /* 0x00005c0000027625 */ /* 0x000fca00078e021d */
[----:B------:R-:W-:Y:S04]  /*3030*/  STG.E [R2.64], R13 ;  /* 0x0000000d02007986 */ /* 0x000fe8000c101906 */
[----:B------:R-:W-:Y:S04]  /*3040*/  STG.E [R2.64+0xe0], R12 ;  /* 0x0000e00c02007986 */ /* 0x000fe8000c101906 */
        /* <DEDUP_REMOVED lines=13> */
[----:B------:R-:W-:Y:S01]  /*3120*/  STG.E [R2.64+0x95a0], R41 ;  /* 0x0095a02902007986 */ /* 0x000fe2000c101906 */
[----:B------:R-:W-:Y:S05]  /*3130*/  EXIT ;  /* 0x000000000000794d */ /* 0x000fea0003800000 */
.L_x_2:
[----:B------:R-:W-:-:S00]  /*3140*/  BRA `(.L_x_2) ;  /* 0xfffffff000007947 */ /* 0x000fc0000383ffff */
[----:B------:R-:W-:-:S00]  /*3150*/  NOP ;  /* 0x0000000000007918 */ /* 0x000fc00000000000 */
        /* <DEDUP_REMOVED lines=10> */
.L_x_3:


//--------------------- .nv.shared.candidate5     --------------------------
	.section	.nv.shared.candidate5,"aw",@nobits
	.align	4
.nv.shared.candidate5:
	.zero		15360
